	.headerflags	@"EF_CUDA_TEXMODE_UNIFIED EF_CUDA_64BIT_ADDRESS EF_CUDA_SM86 EF_CUDA_VIRTUAL_SM(EF_CUDA_SM86)"
	.elftype	@"ET_EXEC"


//--------------------- .nv.info                  --------------------------
	.section	.nv.info,"",@"SHT_CUDA_INFO"
	.align	4


	//----- nvinfo : EIATTR_REGCOUNT
	.align		4
        /*0000*/ 	.byte	0x04, 0x2f
        /*0002*/ 	.short	(.L_2 - .L_1)
	.align		4
.L_1:
        /*0004*/ 	.word	index@(triton_red_fused__to_copy_add_amax_amin_clamp_gelu_mul_reciprocal_13)
        /*0008*/ 	.word	0x0000006b


	//----- nvinfo : EIATTR_MIN_STACK_SIZE
	.align		4
.L_2:
        /*000c*/ 	.byte	0x04, 0x12
        /*000e*/ 	.short	(.L_4 - .L_3)
	.align		4
.L_3:
        /*0010*/ 	.word	index@(triton_red_fused__to_copy_add_amax_amin_clamp_gelu_mul_reciprocal_13)
        /*0014*/ 	.word	0x00000000


	//----- nvinfo : EIATTR_FRAME_SIZE
	.align		4
.L_4:
        /*0018*/ 	.byte	0x04, 0x11
        /*001a*/ 	.short	(.L_6 - .L_5)
	.align		4
.L_5:
        /*001c*/ 	.word	index@(triton_red_fused__to_copy_add_amax_amin_clamp_gelu_mul_reciprocal_13)
        /*0020*/ 	.word	0x00000000


	//----- nvinfo : EIATTR_MIN_STACK_SIZE
	.align		4
.L_6:
        /*0024*/ 	.byte	0x04, 0x12
        /*0026*/ 	.short	(.L_8 - .L_7)
	.align		4
.L_7:
        /*0028*/ 	.word	index@(triton_red_fused__to_copy_add_amax_amin_clamp_gelu_mul_reciprocal_13)
        /*002c*/ 	.word	0x00000000
.L_8:


//--------------------- .nv.info.triton_red_fused__to_copy_add_amax_amin_clamp_gelu_mul_reciprocal_13 --------------------------
	.section	.nv.info.triton_red_fused__to_copy_add_amax_amin_clamp_gelu_mul_reciprocal_13,"",@"SHT_CUDA_INFO"
	.sectionflags	@""
	.align	4


	//----- nvinfo : EIATTR_CUDA_API_VERSION
	.align		4
        /*0000*/ 	.byte	0x04, 0x37
        /*0002*/ 	.short	(.L_10 - .L_9)
.L_9:
        /*0004*/ 	.word	0x0000007c


	//----- nvinfo : EIATTR_SW2861232_WAR
	.align		4
.L_10:
        /*0008*/ 	.byte	0x01, 0x35
	.zero		2


	//----- nvinfo : EIATTR_PARAM_CBANK
	.align		4
        /*000c*/ 	.byte	0x04, 0x0a
        /*000e*/ 	.short	(.L_12 - .L_11)
	.align		4
.L_11:
        /*0010*/ 	.word	index@(.nv.constant0.triton_red_fused__to_copy_add_amax_amin_clamp_gelu_mul_reciprocal_13)
        /*0014*/ 	.short	0x0160
        /*0016*/ 	.short	0x0058


	//----- nvinfo : EIATTR_CBANK_PARAM_SIZE
	.align		4
.L_12:
        /*0018*/ 	.byte	0x03, 0x19
        /*001a*/ 	.short	0x0058


	//----- nvinfo : EIATTR_KPARAM_INFO
	.align		4
        /*001c*/ 	.byte	0x04, 0x17
        /*001e*/ 	.short	(.L_14 - .L_13)
.L_13:
        /*0020*/ 	.word	0x00000000
        /*0024*/ 	.short	0x000b
        /*0026*/ 	.short	0x0050
        /*0028*/ 	.byte	0x00, 0xf4, 0x21, 0x00


	//----- nvinfo : EIATTR_KPARAM_INFO
	.align		4
.L_14:
        /*002c*/ 	.byte	0x04, 0x17
        /*002e*/ 	.short	(.L_16 - .L_15)
.L_15:
        /*0030*/ 	.word	0x00000000
        /*0034*/ 	.short	0x000a
        /*0036*/ 	.short	0x004c
        /*0038*/ 	.byte	0x00, 0xf0, 0x11, 0x00


	//----- nvinfo : EIATTR_KPARAM_INFO
	.align		4
.L_16:
        /*003c*/ 	.byte	0x04, 0x17
        /*003e*/ 	.short	(.L_18 - .L_17)
.L_17:
        /*0040*/ 	.word	0x00000000
        /*0044*/ 	.short	0x0009
        /*0046*/ 	.short	0x0048
        /*0048*/ 	.byte	0x00, 0xf0, 0x11, 0x00


	//----- nvinfo : EIATTR_KPARAM_INFO
	.align		4
.L_18:
        /*004c*/ 	.byte	0x04, 0x17
        /*004e*/ 	.short	(.L_20 - .L_19)
.L_19:
        /*0050*/ 	.word	0x00000000
        /*0054*/ 	.short	0x0008
        /*0056*/ 	.short	0x0040
        /*0058*/ 	.byte	0x00, 0xf4, 0x21, 0x00


	//----- nvinfo : EIATTR_KPARAM_INFO
	.align		4
.L_20:
        /*005c*/ 	.byte	0x04, 0x17
        /*005e*/ 	.short	(.L_22 - .L_21)
.L_21:
        /*0060*/ 	.word	0x00000000
        /*0064*/ 	.short	0x0007
        /*0066*/ 	.short	0x0038
        /*0068*/ 	.byte	0x00, 0xf4, 0x21, 0x00


	//----- nvinfo : EIATTR_KPARAM_INFO
	.align		4
.L_22:
        /*006c*/ 	.byte	0x04, 0x17
        /*006e*/ 	.short	(.L_24 - .L_23)
.L_23:
        /*0070*/ 	.word	0x00000000
        /*0074*/ 	.short	0x0006
        /*0076*/ 	.short	0x0030
        /*0078*/ 	.byte	0x00, 0xf4, 0x21, 0x00


	//----- nvinfo : EIATTR_KPARAM_INFO
	.align		4
.L_24:
        /*007c*/ 	.byte	0x04, 0x17
        /*007e*/ 	.short	(.L_26 - .L_25)
.L_25:
        /*0080*/ 	.word	0x00000000
        /*0084*/ 	.short	0x0005
        /*0086*/ 	.short	0x0028
        /*0088*/ 	.byte	0x00, 0xf4, 0x21, 0x00


	//----- nvinfo : EIATTR_KPARAM_INFO
	.align		4
.L_26:
        /*008c*/ 	.byte	0x04, 0x17
        /*008e*/ 	.short	(.L_28 - .L_27)
.L_27:
        /*0090*/ 	.word	0x00000000
        /*0094*/ 	.short	0x0004
        /*0096*/ 	.short	0x0020
        /*0098*/ 	.byte	0x00, 0xf4, 0x21, 0x00


	//----- nvinfo : EIATTR_KPARAM_INFO
	.align		4
.L_28:
        /*009c*/ 	.byte	0x04, 0x17
        /*009e*/ 	.short	(.L_30 - .L_29)
.L_29:
        /*00a0*/ 	.word	0x00000000
        /*00a4*/ 	.short	0x0003
        /*00a6*/ 	.short	0x0018
        /*00a8*/ 	.byte	0x00, 0xf4, 0x21, 0x00


	//----- nvinfo : EIATTR_KPARAM_INFO
	.align		4
.L_30:
        /*00ac*/ 	.byte	0x04, 0x17
        /*00ae*/ 	.short	(.L_32 - .L_31)
.L_31:
        /*00b0*/ 	.word	0x00000000
        /*00b4*/ 	.short	0x0002
        /*00b6*/ 	.short	0x0010
        /*00b8*/ 	.byte	0x00, 0xf4, 0x21, 0x00


	//----- nvinfo : EIATTR_KPARAM_INFO
	.align		4
.L_32:
        /*00bc*/ 	.byte	0x04, 0x17
        /*00be*/ 	.short	(.L_34 - .L_33)
.L_33:
        /*00c0*/ 	.word	0x00000000
        /*00c4*/ 	.short	0x0001
        /*00c6*/ 	.short	0x0008
        /*00c8*/ 	.byte	0x00, 0xf4, 0x21, 0x00


	//----- nvinfo : EIATTR_KPARAM_INFO
	.align		4
.L_34:
        /*00cc*/ 	.byte	0x04, 0x17
        /*00ce*/ 	.short	(.L_36 - .L_35)
.L_35:
        /*00d0*/ 	.word	0x00000000
        /*00d4*/ 	.short	0x0000
        /*00d6*/ 	.short	0x0000
        /*00d8*/ 	.byte	0x00, 0xf4, 0x21, 0x00


	//----- nvinfo : EIATTR_MAXREG_COUNT
	.align		4
.L_36:
        /*00dc*/ 	.byte	0x03, 0x1b
        /*00de*/ 	.short	0x00ff


	//----- nvinfo : EIATTR_COOP_GROUP_MASK_REGIDS
	.align		4
        /*00e0*/ 	.byte	0x04, 0x29
        /*00e2*/ 	.short	(.L_38 - .L_37)


	//   ....[0]....
.L_37:
        /*00e4*/ 	.word	0xffffffff


	//   ....[1]....
        /*00e8*/ 	.word	0xffffffff


	//   ....[2]....
        /*00ec*/ 	.word	0xffffffff


	//   ....[3]....
        /*00f0*/ 	.word	0xffffffff


	//   ....[4]....
        /*00f4*/ 	.word	0xffffffff


	//   ....[5]....
        /*00f8*/ 	.word	0xffffffff


	//   ....[6]....
        /*00fc*/ 	.word	0xffffffff


	//   ....[7]....
        /*0100*/ 	.word	0xffffffff


	//   ....[8]....
        /*0104*/ 	.word	0xffffffff


	//   ....[9]....
        /*0108*/ 	.word	0xffffffff


	//   ....[10]....
        /*010c*/ 	.word	0xffffffff


	//   ....[11]....
        /*0110*/ 	.word	0xffffffff


	//   ....[12]....
        /*0114*/ 	.word	0xffffffff


	//   ....[13]....
        /*0118*/ 	.word	0xffffffff


	//   ....[14]....
        /*011c*/ 	.word	0xffffffff


	//   ....[15]....
        /*0120*/ 	.word	0xffffffff


	//----- nvinfo : EIATTR_COOP_GROUP_INSTR_OFFSETS
	.align		4
.L_38:
        /*0124*/ 	.byte	0x04, 0x28
        /*0126*/ 	.short	(.L_40 - .L_39)


	//   ....[0]....
.L_39:
        /*0128*/ 	.word	0x00003850


	//   ....[1]....
        /*012c*/ 	.word	0x000038f0


	//   ....[2]....
        /*0130*/ 	.word	0x00003990


	//   ....[3]....
        /*0134*/ 	.word	0x00003a60


	//   ....[4]....
        /*0138*/ 	.word	0x00003b10


	//   ....[5]....
        /*013c*/ 	.word	0x00003b50


	//   ....[6]....
        /*0140*/ 	.word	0x00003bc0


	//   ....[7]....
        /*0144*/ 	.word	0x00003c20


	//   ....[8]....
        /*0148*/ 	.word	0x00003c40


	//   ....[9]....
        /*014c*/ 	.word	0x00003cc0


	//   ....[10]....
        /*0150*/ 	.word	0x00003ce0


	//   ....[11]....
        /*0154*/ 	.word	0x00003d40


	//   ....[12]....
        /*0158*/ 	.word	0x00003d70


	//   ....[13]....
        /*015c*/ 	.word	0x00003e40


	//   ....[14]....
        /*0160*/ 	.word	0x00003eb0


	//   ....[15]....
        /*0164*/ 	.word	0x00003f00


	//----- nvinfo : EIATTR_EXIT_INSTR_OFFSETS
	.align		4
.L_40:
        /*0168*/ 	.byte	0x04, 0x1c
        /*016a*/ 	.short	(.L_42 - .L_41)


	//   ....[0]....
.L_41:
        /*016c*/ 	.word	0x00006a80


	//----- nvinfo : EIATTR_REQNTID
	.align		4
.L_42:
        /*0170*/ 	.byte	0x04, 0x10
        /*0172*/ 	.short	(.L_44 - .L_43)
.L_43:
        /*0174*/ 	.word	0x00000100
        /*0178*/ 	.word	0x00000001
        /*017c*/ 	.word	0x00000001


	//----- nvinfo : EIATTR_CRS_STACK_SIZE
	.align		4
.L_44:
        /*0180*/ 	.byte	0x04, 0x1e
        /*0182*/ 	.short	(.L_46 - .L_45)
.L_45:
        /*0184*/ 	.word	0x00000000
.L_46:


//--------------------- .nv.callgraph             --------------------------
	.section	.nv.callgraph,"",@"SHT_CUDA_CALLGRAPH"
	.align	4
	.sectionentsize	8
	.align		4
        /*0000*/ 	.word	0x00000000
	.align		4
        /*0004*/ 	.word	0xffffffff
	.align		4
        /*0008*/ 	.word	0x00000000
	.align		4
        /*000c*/ 	.word	0xfffffffe
	.align		4
        /*0010*/ 	.word	0x00000000
	.align		4
        /*0014*/ 	.word	0xfffffffd
	.align		4
        /*0018*/ 	.word	0x00000000
	.align		4
        /*001c*/ 	.word	0xfffffffc


//--------------------- .nv.rel.action            --------------------------
	.section	.nv.rel.action,"",@"SHT_CUDA_RELOCINFO"
	.align	8
	.sectionentsize	8
        /*0000*/ 	.byte	0x73, 0x00, 0x00, 0x00, 0x00, 0x00, 0x00, 0x00, 0x00, 0x00, 0x00, 0x11, 0x25, 0x00, 0x05, 0x36


//--------------------- .nv.constant4             --------------------------
	.section	.nv.constant4,"a",@progbits
	.align	8
	.align		8
.nv.constant4:
        /*0000*/ 	.dword	_$_str


//--------------------- .nv.constant0.triton_red_fused__to_copy_add_amax_amin_clamp_gelu_mul_reciprocal_13 --------------------------
	.section	.nv.constant0.triton_red_fused__to_copy_add_amax_amin_clamp_gelu_mul_reciprocal_13,"a",@progbits
	.sectionflags	@""
	.align	4
.nv.constant0.triton_red_fused__to_copy_add_amax_amin_clamp_gelu_mul_reciprocal_13:
	.zero		440


//--------------------- .text.triton_red_fused__to_copy_add_amax_amin_clamp_gelu_mul_reciprocal_13 --------------------------
	.section	.text.triton_red_fused__to_copy_add_amax_amin_clamp_gelu_mul_reciprocal_13,"ax",@progbits
	.sectionflags	@"SHF_BARRIERS=1"
	.sectioninfo	@"SHI_REGISTERS=107"
	.align	128
        .global         triton_red_fused__to_copy_add_amax_amin_clamp_gelu_mul_reciprocal_13
        .type           triton_red_fused__to_copy_add_amax_amin_clamp_gelu_mul_reciprocal_13,@function
        .size           triton_red_fused__to_copy_add_amax_amin_clamp_gelu_mul_reciprocal_13,(.L_x_94 - triton_red_fused__to_copy_add_amax_amin_clamp_gelu_mul_reciprocal_13)
        .other          triton_red_fused__to_copy_add_amax_amin_clamp_gelu_mul_reciprocal_13,@"STO_CUDA_ENTRY STV_DEFAULT"
triton_red_fused__to_copy_add_amax_amin_clamp_gelu_mul_reciprocal_13:
.text.triton_red_fused__to_copy_add_amax_amin_clamp_gelu_mul_reciprocal_13:
[----:B------:R-:W-:Y:S02]  /*0000*/  IMAD.MOV.U32 R1, RZ, RZ, c[0x0][0x28] ;  /* 0x00000a00ff017624 */ /* 0x000fe400078e00ff */
[----:B------:R-:W0:Y:S01]  /*0010*/  S2R R39, SR_CTAID.X ;  /* 0x0000000000277919 */ /* 0x000e220000002500 */
[----:B------:R-:W-:Y:S01]  /*0020*/  IMAD.MOV.U32 R4, RZ, RZ, 0x2 ;  /* 0x00000002ff047424 */ /* 0x000fe200078e00ff */
[----:B------:R-:W-:Y:S01]  /*0030*/  PRMT R0, RZ, 0x7610, R0 ;  /* 0x00007610ff007816 */ /* 0x000fe20000000000 */
[----:B------:R-:W-:Y:S01]  /*0040*/  ULDC.64 UR4, c[0x0][0x118] ;  /* 0x0000460000047ab9 */ /* 0x000fe20000000a00 */
[----:B------:R-:W-:Y:S02]  /*0050*/  PRMT R6, RZ, 0x7610, R6 ;  /* 0x00007610ff067816 */ /* 0x000fe40000000006 */
[C---:B0-----:R-:W-:Y:S01]  /*0060*/  ISETP.GE.AND P1, PT, R39.reuse, 0x200, PT ;  /* 0x000002002700780c */ /* 0x041fe20003f26270 */
[----:B------:R-:W-:-:S04]  /*0070*/  IMAD.WIDE R2, R39, R4, c[0x0][0x168] ;  /* 0x00005a0027027625 */ /* 0x000fc800078e0204 */
[----:B------:R-:W-:-:S08]  /*0080*/  IMAD.WIDE R4, R39, R4, c[0x0][0x170] ;  /* 0x00005c0027047625 */ /* 0x000fd000078e0204 */
[----:B------:R0:W2:Y:S04]  /*0090*/  @!P1 LDG.E.EL.U16 R0, [R2.64] ;  /* 0x0000000402009981 */ /* 0x0000a8000c2e1500 */
[----:B------:R-:W3:Y:S01]  /*00a0*/  @!P1 LDG.E.EL.U16 R6, [R4.64] ;  /* 0x0000000404069981 */ /* 0x000ee2000c2e1500 */
[----:B------:R-:W-:Y:S01]  /*00b0*/  IMAD R38, R39, 0x3000, RZ ;  /* 0x0000300027267824 */ /* 0x000fe200078e02ff */
[----:B------:R-:W-:Y:S01]  /*00c0*/  MOV R79, 0x7f800000 ;  /* 0x7f800000004f7802 */ /* 0x000fe20000000f00 */
[----:B------:R-:W-:Y:S01]  /*00d0*/  IMAD.MOV.U32 R82, RZ, RZ, -0x800000 ;  /* 0xff800000ff527424 */ /* 0x000fe200078e00ff */
[----:B------:R-:W1:Y:S01]  /*00e0*/  S2R R40, SR_TID.X ;  /* 0x0000000000287919 */ /* 0x000e620000002100 */
[----:B------:R-:W-:Y:S01]  /*00f0*/  MOV R43, 0xfffff000 ;  /* 0xfffff000002b7802 */ /* 0x000fe20000000f00 */
[----:B------:R-:W-:Y:S01]  /*0100*/  IMAD.MOV.U32 R42, RZ, RZ, -0x1 ;  /* 0xffffffffff2a7424 */ /* 0x000fe200078e00ff */
[----:B0-----:R-:W-:Y:S01]  /*0110*/  MOV R2, 0x20 ;  /* 0x0000002000027802 */ /* 0x001fe20000000f00 */
[----:B------:R-:W-:Y:S01]  /*0120*/  IMAD.MOV.U32 R81, RZ, RZ, -0x800000 ;  /* 0xff800000ff517424 */ /* 0x000fe200078e00ff */
[----:B------:R-:W-:Y:S01]  /*0130*/  MOV R80, 0x7f800000 ;  /* 0x7f80000000507802 */ /* 0x000fe20000000f00 */
[----:B------:R-:W-:Y:S01]  /*0140*/  IMAD.MOV.U32 R78, RZ, RZ, 0x7f800000 ;  /* 0x7f800000ff4e7424 */ /* 0x000fe200078e00ff */
[----:B------:R-:W-:Y:S01]  /*0150*/  MOV R50, 0x7f800000 ;  /* 0x7f80000000327802 */ /* 0x000fe20000000f00 */
[----:B------:R-:W-:Y:S01]  /*0160*/  IMAD.MOV.U32 R52, RZ, RZ, 0x7f800000 ;  /* 0x7f800000ff347424 */ /* 0x000fe200078e00ff */
[----:B------:R-:W-:Y:S01]  /*0170*/  MOV R51, 0x7f800000 ;  /* 0x7f80000000337802 */ /* 0x000fe20000000f00 */
[----:B------:R-:W-:Y:S01]  /*0180*/  IMAD.MOV.U32 R54, RZ, RZ, 0x7f800000 ;  /* 0x7f800000ff367424 */ /* 0x000fe200078e00ff */
[----:B------:R-:W-:Y:S01]  /*0190*/  MOV R53, 0x7f800000 ;  /* 0x7f80000000357802 */ /* 0x000fe20000000f00 */
[----:B------:R-:W-:Y:S01]  /*01a0*/  IMAD.MOV.U32 R56, RZ, RZ, 0x7f800000 ;  /* 0x7f800000ff387424 */ /* 0x000fe200078e00ff */
[----:B------:R-:W-:Y:S01]  /*01b0*/  MOV R55, 0x7f800000 ;  /* 0x7f80000000377802 */ /* 0x000fe20000000f00 */
[----:B------:R-:W-:Y:S01]  /*01c0*/  IMAD.MOV.U32 R58, RZ, RZ, -0x800000 ;  /* 0xff800000ff3a7424 */ /* 0x000fe200078e00ff */
        /* <DEDUP_REMOVED lines=9> */
[C---:B-1----:R-:W-:Y:S01]  /*0260*/  IMAD.SHL.U32 R48, R40.reuse, 0x4, RZ ;  /* 0x0000000428307824 */ /* 0x042fe200078e00ff */
[C---:B------:R-:W-:Y:S01]  /*0270*/  SHF.L.U32 R45, R40.reuse, 0x4, RZ ;  /* 0x00000004282d7819 */ /* 0x040fe200000006ff */
[----:B------:R-:W-:Y:S01]  /*0280*/  IMAD.MOV.U32 R68, RZ, RZ, -0x800000 ;  /* 0xff800000ff447424 */ /* 0x000fe200078e00ff */
[----:B------:R-:W-:Y:S01]  /*0290*/  LOP3.LUT R41, R40, 0xff, RZ, 0xc0, !PT ;  /* 0x000000ff28297812 */ /* 0x000fe200078ec0ff */
[----:B------:R-:W-:Y:S01]  /*02a0*/  IMAD.MOV.U32 R74, RZ, RZ, -0x800000 ;  /* 0xff800000ff4a7424 */ /* 0x000fe200078e00ff */
[----:B------:R-:W-:Y:S01]  /*02b0*/  LOP3.LUT R45, R45, 0xff0, RZ, 0xc0, !PT ;  /* 0x00000ff02d2d7812 */ /* 0x000fe200078ec0ff */
[----:B------:R-:W-:Y:S01]  /*02c0*/  IMAD.MOV.U32 R70, RZ, RZ, 0x7f800000 ;  /* 0x7f800000ff467424 */ /* 0x000fe200078e00ff */
[----:B------:R-:W-:Y:S01]  /*02d0*/  LOP3.LUT R47, R48, 0x3fc, RZ, 0xc0, !PT ;  /* 0x000003fc302f7812 */ /* 0x000fe200078ec0ff */
[----:B------:R-:W-:Y:S01]  /*02e0*/  IMAD.WIDE.U32 R36, R41, R2, c[0x0][0x180] ;  /* 0x0000600029247625 */ /* 0x000fe200078e0002 */
[----:B------:R-:W-:-:S02]  /*02f0*/  LOP3.LUT R48, R38, 0x3fc, R48, 0xf8, !PT ;  /* 0x000003fc26307812 */ /* 0x000fc400078ef830 */
[----:B------:R-:W-:Y:S01]  /*0300*/  MOV R67, 0xff800000 ;  /* 0xff80000000437802 */ /* 0x000fe20000000f00 */
[----:B------:R-:W-:Y:S01]  /*0310*/  IMAD.WIDE.U32 R2, R41, R2, c[0x0][0x178] ;  /* 0x00005e0029027625 */ /* 0x000fe200078e0002 */
[----:B------:R-:W-:Y:S02]  /*0320*/  MOV R69, 0xff800000 ;  /* 0xff80000000457802 */ /* 0x000fe40000000f00 */
[----:B------:R-:W-:Y:S01]  /*0330*/  MOV R75, 0x7f800000 ;  /* 0x7f800000004b7802 */ /* 0x000fe20000000f00 */
[----:B------:R-:W-:Y:S01]  /*0340*/  IMAD.MOV.U32 R72, RZ, RZ, 0x7f800000 ;  /* 0x7f800000ff487424 */ /* 0x000fe200078e00ff */
[----:B------:R-:W-:Y:S01]  /*0350*/  MOV R71, 0x7f800000 ;  /* 0x7f80000000477802 */ /* 0x000fe20000000f00 */
[----:B------:R-:W-:Y:S01]  /*0360*/  IMAD.MOV.U32 R77, RZ, RZ, 0x7f800000 ;  /* 0x7f800000ff4d7424 */ /* 0x000fe200078e00ff */
[----:B------:R-:W-:Y:S02]  /*0370*/  MOV R73, 0x7f800000 ;  /* 0x7f80000000497802 */ /* 0x000fe40000000f00 */
[----:B------:R-:W-:-:S02]  /*0380*/  SHF.R.S32.HI R46, RZ, 0x1f, R39 ;  /* 0x0000001fff2e7819 */ /* 0x000fc40000011427 */
[----:B------:R-:W-:Y:S02]  /*0390*/  LOP3.LUT R38, R38, R45, RZ, 0xfc, !PT ;  /* 0x0000002d26267212 */ /* 0x000fe400078efcff */
[----:B--2---:R-:W-:-:S04]  /*03a0*/  SHF.L.U32 R7, R0, 0x10, RZ ;  /* 0x0000001000077819 */ /* 0x004fc800000006ff */
[----:B------:R-:W-:Y:S01]  /*03b0*/  FSETP.GE.AND P0, PT, R7, RZ, PT ;  /* 0x000000ff0700720b */ /* 0x000fe20003f06000 */
[----:B---3--:R-:W-:-:S03]  /*03c0*/  IMAD.U32 R7, R6, 0x10000, RZ ;  /* 0x0001000006077824 */ /* 0x008fc600078e00ff */
[----:B------:R-:W-:Y:S02]  /*03d0*/  SEL R0, R0, RZ, !P0 ;  /* 0x000000ff00007207 */ /* 0x000fe40004000000 */
[----:B------:R-:W-:-:S03]  /*03e0*/  FSETP.GTU.AND P0, PT, R7, RZ, PT ;  /* 0x000000ff0700720b */ /* 0x000fc60003f0c000 */
[----:B------:R-:W-:Y:S01]  /*03f0*/  IMAD.U32 R0, R0, 0x10000, RZ ;  /* 0x0001000000007824 */ /* 0x000fe200078e00ff */
[----:B------:R-:W-:-:S03]  /*0400*/  SEL R6, R6, RZ, P0 ;  /* 0x000000ff06067207 */ /* 0x000fc60000000000 */
[----:B------:R-:W-:Y:S02]  /*0410*/  FADD R0, RZ, -R0 ;  /* 0x80000000ff007221 */ /* 0x000fe40000000000 */
[----:B------:R-:W-:-:S03]  /*0420*/  IMAD.U32 R5, R6, 0x10000, RZ ;  /* 0x0001000006057824 */ /* 0x000fc600078e00ff */
[C---:B------:R-:W-:Y:S02]  /*0430*/  FSETP.NAN.AND P2, PT, R0.reuse, R0, PT ;  /* 0x000000000000720b */ /* 0x040fe40003f48000 */
[----:B------:R-:W-:-:S11]  /*0440*/  FSETP.GT.AND P0, PT, R0, R5, PT ;  /* 0x000000050000720b */ /* 0x000fd60003f04000 */
[----:B------:R-:W-:-:S05]  /*0450*/  @!P2 FSEL R0, R0, R5, P0 ;  /* 0x000000050000a208 */ /* 0x000fca0000000000 */
[----:B------:R-:W-:-:S05]  /*0460*/  FMUL R44, R0, 0.0078740157186985015869 ;  /* 0x3c010204002c7820 */ /* 0x000fca0000400000 */
[C---:B------:R-:W-:Y:S02]  /*0470*/  FSETP.GT.AND P0, PT, R44.reuse, 9.9999997473787516356e-06, PT ;  /* 0x3727c5ac2c00780b */ /* 0x040fe40003f04000 */
[----:B------:R-:W-:-:S11]  /*0480*/  FSETP.NAN.AND P2, PT, R44, R44, PT ;  /* 0x0000002c2c00720b */ /* 0x000fd60003f48000 */
[----:B------:R-:W-:Y:S02]  /*0490*/  @!P0 FSEL R44, R44, 9.9999997473787516356e-06, P2 ;  /* 0x3727c5ac2c2c8808 */ /* 0x000fe40001000000 */
.L_x_46:
[----:B------:R-:W-:Y:S01]  /*04a0*/  IADD3 R86, R38, R43, RZ ;  /* 0x0000002b26567210 */ /* 0x000fe20007ffe0ff */
[----:B------:R-:W-:Y:S01]  /*04b0*/  IMAD.MOV.U32 R49, RZ, RZ, 0x4 ;  /* 0x00000004ff317424 */ /* 0x000fe200078e00ff */
[----:B------:R-:W-:Y:S01]  /*04c0*/  CS2R R4, SRZ ;  /* 0x0000000000047805 */ /* 0x000fe2000001ff00 */
[----:B------:R-:W-:Y:S01]  /*04d0*/  CS2R R6, SRZ ;  /* 0x0000000000067805 */ /* 0x000fe2000001ff00 */
[----:B------:R-:W-:Y:S01]  /*04e0*/  IADD3 R12, R86, 0x1000, RZ ;  /* 0x00001000560c7810 */ /* 0x000fe20007ffe0ff */
[----:B------:R-:W2:Y:S04]  /*04f0*/  LDG.E.EL.128 R28, [R2.64] ;  /* 0x00000004021c7981 */ /* 0x000ea8000c2e1d00 */
[-C--:B------:R-:W-:Y:S01]  /*0500*/  IMAD.WIDE R12, R12, R49.reuse, c[0x0][0x160] ;  /* 0x000058000c0c7625 */ /* 0x080fe200078e0231 */
[----:B------:R-:W3:Y:S04]  /*0510*/  LDG.E.EL.128 R8, [R36.64] ;  /* 0x0000000424087981 */ /* 0x000ee8000c2e1d00 */
[----:B------:R0:W4:Y:S01]  /*0520*/  @!P1 LDG.E.EF.128 R4, [R12.64] ;  /* 0x000000040c049981 */ /* 0x000122000c0e1d00 */
[----:B------:R-:W-:Y:S01]  /*0530*/  IADD3 R16, R86, 0x1004, RZ ;  /* 0x0000100456107810 */ /* 0x000fe20007ffe0ff */
[----:B------:R-:W-:Y:S01]  /*0540*/  CS2R R32, SRZ ;  /* 0x0000000000207805 */ /* 0x000fe2000001ff00 */
[----:B------:R-:W-:Y:S01]  /*0550*/  CS2R R34, SRZ ;  /* 0x0000000000227805 */ /* 0x000fe2000001ff00 */
[----:B------:R1:W5:Y:S02]  /*0560*/  LDG.E.EL.128 R20, [R36.64+0x10] ;  /* 0x0000100424147981 */ /* 0x000364000c2e1d00 */
[----:B------:R-:W-:-:S05]  /*0570*/  IMAD.WIDE R16, R16, R49, c[0x0][0x160] ;  /* 0x0000580010107625 */ /* 0x000fca00078e0231 */
[----:B------:R0:W2:Y:S04]  /*0580*/  @!P1 LDG.E.EF.128 R32, [R16.64] ;  /* 0x0000000410209981 */ /* 0x0000a8000c0e1d00 */
[----:B0-----:R1:W5:Y:S01]  /*0590*/  LDG.E.EL.128 R16, [R2.64+0x10] ;  /* 0x0000100402107981 */ /* 0x001362000c2e1d00 */
[C---:B------:R-:W-:Y:S02]  /*05a0*/  IADD3 R84, R86.reuse, 0x1008, RZ ;  /* 0x0000100856547810 */ /* 0x040fe40007ffe0ff */
[----:B------:R-:W-:Y:S01]  /*05b0*/  IADD3 R86, R86, 0x100c, RZ ;  /* 0x0000100c56567810 */ /* 0x000fe20007ffe0ff */
[----:B------:R-:W-:Y:S01]  /*05c0*/  CS2R R12, SRZ ;  /* 0x00000000000c7805 */ /* 0x000fe2000001ff00 */
[----:B------:R-:W-:-:S03]  /*05d0*/  CS2R R14, SRZ ;  /* 0x00000000000e7805 */ /* 0x000fc6000001ff00 */
[----:B------:R-:W-:-:S05]  /*05e0*/  IMAD.WIDE R86, R86, R49, c[0x0][0x160] ;  /* 0x0000580056567625 */ /* 0x000fca00078e0231 */
[----:B------:R0:W5:Y:S01]  /*05f0*/  @!P1 LDG.E.EF.128 R12, [R86.64] ;  /* 0x00000004560c9981 */ /* 0x000162000c0e1d00 */
[----:B------:R-:W-:Y:S01]  /*0600*/  CS2R R24, SRZ ;  /* 0x0000000000187805 */ /* 0x000fe2000001ff00 */
[----:B------:R-:W-:Y:S01]  /*0610*/  CS2R R26, SRZ ;  /* 0x00000000001a7805 */ /* 0x000fe2000001ff00 */
[----:B------:R-:W-:-:S05]  /*0620*/  IMAD.WIDE R84, R84, R49, c[0x0][0x160] ;  /* 0x0000580054547625 */ /* 0x000fca00078e0231 */
[----:B------:R0:W5:Y:S01]  /*0630*/  @!P1 LDG.E.EF.128 R24, [R84.64] ;  /* 0x0000000454189981 */ /* 0x000162000c0e1d00 */
[----:B------:R-:W-:Y:S01]  /*0640*/  BSSY B0, `(.L_x_0) ;  /* 0x0000062000007945 */ /* 0x000fe20003800000 */
[----:B----4-:R-:W-:Y:S01]  /*0650*/  I2FP.F32.S32 R89, R4 ;  /* 0x0000000400597245 */ /* 0x010fe20000201400 */
[----:B---3--:R-:W-:Y:S01]  /*0660*/  IMAD.U32 R83, R8, 0x10000, RZ ;  /* 0x0001000008537824 */ /* 0x008fe200078e00ff */
[----:B--2---:R-:W-:-:S03]  /*0670*/  SHF.L.U32 R4, R28, 0x10, RZ ;  /* 0x000000101c047819 */ /* 0x004fc600000006ff */
[----:B------:R-:W-:-:S04]  /*0680*/  FMUL R89, R44, R89 ;  /* 0x000000592c597220 */ /* 0x000fc80000400000 */
[----:B------:R-:W-:-:S04]  /*0690*/  FFMA R4, R4, R89, R83 ;  /* 0x0000005904047223 */ /* 0x000fc80000000053 */
[----:B------:R-:W-:-:S04]  /*06a0*/  FMUL R83, R4, R4 ;  /* 0x0000000404537220 */ /* 0x000fc80000400000 */
[----:B------:R-:W-:-:S04]  /*06b0*/  FMUL R83, R4, R83 ;  /* 0x0000005304537220 */ /* 0x000fc80000400000 */
[----:B------:R-:W-:-:S04]  /*06c0*/  FFMA R83, R83, 0.044714998453855514526, R4 ;  /* 0x3d37271353537823 */ /* 0x000fc80000000004 */
[----:B0-----:R-:W-:-:S04]  /*06d0*/  FMUL R86, R83, 0.79788458347320556641 ;  /* 0x3f4c422a53567820 */ /* 0x001fc80000400000 */
[----:B------:R-:W-:-:S05]  /*06e0*/  FADD.FTZ R87, |R86|, -RZ ;  /* 0x800000ff56577221 */ /* 0x000fca0000010200 */
[----:B------:R-:W-:-:S13]  /*06f0*/  FSETP.GE.AND P2, PT, R87, 0.60000002384185791016, PT ;  /* 0x3f19999a5700780b */ /* 0x000fda0003f46000 */
[----:B------:R-:W-:-:S06]  /*0700*/  @P2 FMUL R76, R87, 2.8853900432586669922 ;  /* 0x4038aa3b574c2820 */ /* 0x000fcc0000400000 */
[----:B------:R-:W0:Y:S01]  /*0710*/  @P2 MUFU.EX2 R76, R76 ;  /* 0x0000004c004c2308 */ /* 0x000e220000000800 */
[----:B------:R-:W-:Y:S01]  /*0720*/  @!P2 MOV R83, 0x3c80f082 ;  /* 0x3c80f0820053a802 */ /* 0x000fe20000000f00 */
[----:B------:R-:W-:-:S04]  /*0730*/  @!P2 FMUL R0, R86, R86 ;  /* 0x000000565600a220 */ /* 0x000fc80000400000 */
[----:B------:R-:W-:Y:S01]  /*0740*/  @!P2 FFMA.FTZ R83, R0, R83, -0.052303962409496307373 ;  /* 0xbd563cae0053a423 */ /* 0x000fe20000010053 */
[----:B0-----:R-:W-:-:S06]  /*0750*/  @P2 FADD R84, R76, 1 ;  /* 0x3f8000004c542421 */ /* 0x001fcc0000000000 */
[----:B------:R-:W0:Y:S01]  /*0760*/  @P2 MUFU.RCP R84, R84 ;  /* 0x0000005400542308 */ /* 0x000e220000001000 */
[C---:B------:R-:W-:Y:S01]  /*0770*/  @!P2 FFMA.FTZ R83, R0.reuse, R83, 0.1331529766321182251 ;  /* 0x3e0859410053a423 */ /* 0x040fe20000010053 */
[----:B------:R-:W-:Y:S01]  /*0780*/  @P2 IMAD.MOV.U32 R85, RZ, RZ, 0x3f800000 ;  /* 0x3f800000ff552424 */ /* 0x000fe200078e00ff */
[----:B------:R-:W-:Y:S02]  /*0790*/  @P2 FSETP.GE.AND P0, PT, R87, 9.010913848876953125, PT ;  /* 0x41102cb45700280b */ /* 0x000fe40003f06000 */
[----:B------:R-:W-:Y:S01]  /*07a0*/  @!P2 FFMA.FTZ R83, R0, R83, -0.33332768082618713379 ;  /* 0xbeaaa9ed0053a423 */ /* 0x000fe20000010053 */
[----:B------:R-:W-:Y:S02]  /*07b0*/  PRMT R28, R28, 0x7632, R28 ;  /* 0x000076321c1c7816 */ /* 0x000fe4000000001c */
[----:B------:R-:W-:Y:S02]  /*07c0*/  PRMT R8, R8, 0x7632, R8 ;  /* 0x0000763208087816 */ /* 0x000fe40000000008 */
[----:B------:R-:W-:Y:S01]  /*07d0*/  I2FP.F32.S32 R87, R5 ;  /* 0x0000000500577245 */ /* 0x000fe20000201400 */
[----:B------:R-:W-:Y:S01]  /*07e0*/  @!P2 FFMA.FTZ R83, R0, R83, RZ ;  /* 0x000000530053a223 */ /* 0x000fe200000100ff */
[----:B------:R-:W-:-:S02]  /*07f0*/  I2FP.F32.S32 R89, R7 ;  /* 0x0000000700597245 */ /* 0x000fc40000201400 */
[----:B------:R-:W-:Y:S01]  /*0800*/  PRMT R0, R29, 0x7632, R0 ;  /* 0x000076321d007816 */ /* 0x000fe20000000000 */
[----:B0-----:R-:W-:Y:S01]  /*0810*/  @P2 FFMA.FTZ R85, R84, -2, R85 ;  /* 0xc000000054552823 */ /* 0x001fe20000010055 */
[----:B------:R-:W-:Y:S01]  /*0820*/  PRMT R7, R9, 0x7632, R7 ;  /* 0x0000763209077816 */ /* 0x000fe20000000007 */
[----:B------:R-:W-:Y:S01]  /*0830*/  IMAD.U32 R8, R8, 0x10000, RZ ;  /* 0x0001000008087824 */ /* 0x000fe200078e00ff */
[----:B------:R-:W-:Y:S01]  /*0840*/  SHF.L.U32 R5, R28, 0x10, RZ ;  /* 0x000000101c057819 */ /* 0x000fe200000006ff */
[C---:B------:R-:W-:Y:S01]  /*0850*/  FMUL R87, R44.reuse, R87 ;  /* 0x000000572c577220 */ /* 0x040fe20000400000 */
[----:B------:R-:W-:Y:S01]  /*0860*/  @P2 FSEL R85, R85, 1, !P0 ;  /* 0x3f80000055552808 */ /* 0x000fe20004000000 */
[----:B------:R-:W-:Y:S01]  /*0870*/  FMUL R89, R44, R89 ;  /* 0x000000592c597220 */ /* 0x000fe20000400000 */
[----:B------:R-:W-:Y:S02]  /*0880*/  SHF.L.U32 R0, R0, 0x10, RZ ;  /* 0x0000001000007819 */ /* 0x000fe400000006ff */
[----:B------:R-:W-:Y:S01]  /*0890*/  SHF.L.U32 R7, R7, 0x10, RZ ;  /* 0x0000001007077819 */ /* 0x000fe200000006ff */
[----:B------:R-:W-:Y:S01]  /*08a0*/  FFMA R5, R5, R87, R8 ;  /* 0x0000005705057223 */ /* 0x000fe20000000008 */
[--C-:B------:R-:W-:Y:S01]  /*08b0*/  @P2 LOP3.LUT R76, R85, 0x80000000, R86.reuse, 0xf8, !PT ;  /* 0x80000000554c2812 */ /* 0x100fe200078ef856 */
[----:B------:R-:W-:Y:S01]  /*08c0*/  @!P2 FFMA.FTZ R76, R86, R83, R86 ;  /* 0x00000053564ca223 */ /* 0x000fe20000010056 */
[----:B------:R-:W-:Y:S01]  /*08d0*/  I2FP.F32.S32 R85, R6 ;  /* 0x0000000600557245 */ /* 0x000fe20000201400 */
[----:B------:R-:W-:Y:S01]  /*08e0*/  FFMA R7, R0, R89, R7 ;  /* 0x0000005900077223 */ /* 0x000fe20000000007 */
[----:B------:R-:W-:Y:S01]  /*08f0*/  PRMT R8, R30, 0x7632, R8 ;  /* 0x000076321e087816 */ /* 0x000fe20000000008 */
[----:B------:R-:W-:Y:S01]  /*0900*/  FMUL R0, R5, R5 ;  /* 0x0000000505007220 */ /* 0x000fe20000400000 */
[----:B------:R-:W-:-:S02]  /*0910*/  PRMT R28, R10, 0x7632, R28 ;  /* 0x000076320a1c7816 */ /* 0x000fc4000000001c */
[----:B------:R-:W-:Y:S02]  /*0920*/  I2FP.F32.S32 R83, R33 ;  /* 0x0000002100537245 */ /* 0x000fe40000201400 */
[----:B------:R-:W-:Y:S01]  /*0930*/  I2FP.F32.S32 R87, R32 ;  /* 0x0000002000577245 */ /* 0x000fe20000201400 */
[----:B------:R-:W-:Y:S01]  /*0940*/  FMUL R85, R44, R85 ;  /* 0x000000552c557220 */ /* 0x000fe20000400000 */
[----:B------:R-:W-:Y:S01]  /*0950*/  SHF.L.U32 R6, R29, 0x10, RZ ;  /* 0x000000101d067819 */ /* 0x000fe200000006ff */
[----:B------:R-:W-:Y:S01]  /*0960*/  FMUL R0, R5, R0 ;  /* 0x0000000005007220 */ /* 0x000fe20000400000 */
[----:B------:R-:W-:Y:S01]  /*0970*/  SHF.L.U32 R9, R9, 0x10, RZ ;  /* 0x0000001009097819 */ /* 0x000fe200000006ff */
[----:B------:R-:W-:Y:S01]  /*0980*/  IMAD.U32 R8, R8, 0x10000, RZ ;  /* 0x0001000008087824 */ /* 0x000fe200078e00ff */
[----:B------:R-:W-:Y:S01]  /*0990*/  FMUL R83, R44, R83 ;  /* 0x000000532c537220 */ /* 0x000fe20000400000 */
[----:B------:R-:W-:Y:S01]  /*09a0*/  IMAD.U32 R33, R28, 0x10000, RZ ;  /* 0x000100001c217824 */ /* 0x000fe200078e00ff */
[----:B------:R-:W-:Y:S01]  /*09b0*/  FMUL R87, R44, R87 ;  /* 0x000000572c577220 */ /* 0x000fe20000400000 */
[----:B------:R-:W-:-:S02]  /*09c0*/  IMAD.U32 R30, R30, 0x10000, RZ ;  /* 0x000100001e1e7824 */ /* 0x000fc400078e00ff */
[----:B------:R-:W-:Y:S01]  /*09d0*/  IMAD.U32 R29, R10, 0x10000, RZ ;  /* 0x000100000a1d7824 */ /* 0x000fe200078e00ff */
[----:B------:R-:W-:Y:S01]  /*09e0*/  FFMA R6, R6, R85, R9 ;  /* 0x0000005506067223 */ /* 0x000fe20000000009 */
[----:B------:R-:W-:Y:S01]  /*09f0*/  FFMA R0, R0, 0.044714998453855514526, R5 ;  /* 0x3d37271300007823 */ /* 0x000fe20000000005 */
[----:B------:R-:W-:Y:S01]  /*0a00*/  FFMA R9, R8, R83, R33 ;  /* 0x0000005308097223 */ /* 0x000fe20000000021 */
[----:B------:R-:W-:Y:S01]  /*0a10*/  FFMA R8, R30, R87, R29 ;  /* 0x000000571e087223 */ /* 0x000fe2000000001d */
[----:B------:R-:W-:Y:S01]  /*0a20*/  IMAD.MOV.U32 R29, RZ, RZ, R82 ;  /* 0x000000ffff1d7224 */ /* 0x000fe200078e0052 */
[----:B------:R-:W-:-:S04]  /*0a30*/  FMUL R82, R0, 0.79788458347320556641 ;  /* 0x3f4c422a00527820 */ /* 0x000fc80000400000 */
[----:B------:R-:W-:-:S05]  /*0a40*/  FADD.FTZ R84, |R82|, -RZ ;  /* 0x800000ff52547221 */ /* 0x000fca0000010200 */
[----:B------:R-:W-:Y:S01]  /*0a50*/  FSETP.GE.AND P0, PT, R84, 0.60000002384185791016, PT ;  /* 0x3f19999a5400780b */ /* 0x000fe20003f06000 */
[----:B------:R-:W-:Y:S01]  /*0a60*/  IMAD.MOV.U32 R32, RZ, RZ, R81 ;  /* 0x000000ffff207224 */ /* 0x000fe200078e0051 */
[C---:B------:R-:W-:Y:S01]  /*0a70*/  FMUL R81, R6.reuse, R6 ;  /* 0x0000000606517220 */ /* 0x040fe20000400000 */
[----:B------:R-:W-:Y:S01]  /*0a80*/  MOV R28, R79 ;  /* 0x0000004f001c7202 */ /* 0x000fe20000000f00 */
[C---:B------:R-:W-:Y:S01]  /*0a90*/  FMUL R0, R7.reuse, R7 ;  /* 0x0000000707007220 */ /* 0x040fe20000400000 */
[----:B------:R-:W-:Y:S01]  /*0aa0*/  I2FP.F32.S32 R79, R34 ;  /* 0x00000022004f7245 */ /* 0x000fe20000201400 */
[----:B------:R-:W-:Y:S01]  /*0ab0*/  FMUL R81, R6, R81 ;  /* 0x0000005106517220 */ /* 0x000fe20000400000 */
[----:B------:R-:W-:Y:S01]  /*0ac0*/  MOV R33, R50 ;  /* 0x0000003200217202 */ /* 0x000fe20000000f00 */
[----:B------:R-:W-:Y:S01]  /*0ad0*/  IMAD.MOV.U32 R50, RZ, RZ, R78 ;  /* 0x000000ffff327224 */ /* 0x000fe200078e004e */
[----:B------:R-:W-:Y:S01]  /*0ae0*/  MOV R30, R80 ;  /* 0x00000050001e7202 */ /* 0x000fe20000000f00 */
[----:B------:R-:W-:Y:S01]  /*0af0*/  FMUL R78, R44, R79 ;  /* 0x0000004f2c4e7220 */ /* 0x000fe20000400000 */
[----:B------:R-:W-:Y:S01]  /*0b00*/  MOV R34, R77 ;  /* 0x0000004d00227202 */ /* 0x000fe20000000f00 */
[----:B------:R-:W-:Y:S01]  /*0b10*/  FMUL R83, R8, R8 ;  /* 0x0000000808537220 */ /* 0x000fe20000400000 */
[----:B------:R-:W-:Y:S01]  /*0b20*/  FMUL R80, R7, R0 ;  /* 0x0000000007507220 */ /* 0x000fe20000400000 */
[----:B------:R-:W-:Y:S01]  /*0b30*/  FFMA R81, R81, 0.044714998453855514526, R6 ;  /* 0x3d37271351517823 */ /* 0x000fe20000000006 */
[----:B------:R-:W-:Y:S05]  /*0b40*/  @!P0 BRA `(.L_x_1) ;  /* 0x000000a000008947 */ /* 0x000fea0003800000 */
[C---:B-1----:R-:W-:Y:S01]  /*0b50*/  FMUL R0, R84.reuse, 2.8853900432586669922 ;  /* 0x4038aa3b54007820 */ /* 0x042fe20000400000 */
[----:B------:R-:W-:Y:S01]  /*0b60*/  IMAD.MOV.U32 R77, RZ, RZ, 0x3f800000 ;  /* 0x3f800000ff4d7424 */ /* 0x000fe200078e00ff */
[----:B------:R-:W-:-:S04]  /*0b70*/  FSETP.GE.AND P0, PT, R84, 9.010913848876953125, PT ;  /* 0x41102cb45400780b */ /* 0x000fc80003f06000 */
[----:B------:R-:W0:Y:S02]  /*0b80*/  MUFU.EX2 R0, R0 ;  /* 0x0000000000007308 */ /* 0x000e240000000800 */
[----:B0-----:R-:W-:-:S06]  /*0b90*/  FADD R10, R0, 1 ;  /* 0x3f800000000a7421 */ /* 0x001fcc0000000000 */
[----:B------:R-:W0:Y:S02]  /*0ba0*/  MUFU.RCP R10, R10 ;  /* 0x0000000a000a7308 */ /* 0x000e240000001000 */
[----:B0-----:R-:W-:-:S05]  /*0bb0*/  FFMA.FTZ R77, R10, -2, R77 ;  /* 0xc00000000a4d7823 */ /* 0x001fca000001004d */
[----:B------:R-:W-:-:S04]  /*0bc0*/  FSEL R77, R77, 1, !P0 ;  /* 0x3f8000004d4d7808 */ /* 0x000fc80004000000 */
[----:B------:R-:W-:Y:S01]  /*0bd0*/  LOP3.LUT R77, R77, 0x80000000, R82, 0xf8, !PT ;  /* 0x800000004d4d7812 */ /* 0x000fe200078ef852 */
[----:B------:R-:W-:Y:S05]  /*0be0*/  BRA `(.L_x_2) ;  /* 0x0000007000007947 */ /* 0x000fea0003800000 */
.L_x_1:
[----:B-1----:R-:W-:Y:S01]  /*0bf0*/  MOV R0, 0x3c80f082 ;  /* 0x3c80f08200007802 */ /* 0x002fe20000000f00 */
[----:B------:R-:W-:-:S04]  /*0c00*/  FMUL R77, R82, R82 ;  /* 0x00000052524d7220 */ /* 0x000fc80000400000 */
[----:B------:R-:W-:-:S04]  /*0c10*/  FFMA.FTZ R0, R77, R0, -0.052303962409496307373 ;  /* 0xbd563cae4d007423 */ /* 0x000fc80000010000 */
[----:B------:R-:W-:-:S04]  /*0c20*/  FFMA.FTZ R0, R77, R0, 0.1331529766321182251 ;  /* 0x3e0859414d007423 */ /* 0x000fc80000010000 */
[----:B------:R-:W-:-:S04]  /*0c30*/  FFMA.FTZ R0, R77, R0, -0.33332768082618713379 ;  /* 0xbeaaa9ed4d007423 */ /* 0x000fc80000010000 */
[----:B------:R-:W-:-:S04]  /*0c40*/  FFMA.FTZ R0, R77, R0, RZ ;  /* 0x000000004d007223 */ /* 0x000fc800000100ff */
[----:B------:R-:W-:Y:S02]  /*0c50*/  FFMA.FTZ R77, R82, R0, R82 ;  /* 0x00000000524d7223 */ /* 0x000fe40000010052 */
.L_x_2:
[----:B------:R-:W-:Y:S05]  /*0c60*/  BSYNC B0 ;  /* 0x0000000000007941 */ /* 0x000fea0003800000 */
.L_x_0:
[----:B------:R-:W-:Y:S01]  /*0c70*/  FMUL R81, R81, 0.79788458347320556641 ;  /* 0x3f4c422a51517820 */ /* 0x000fe20000400000 */
[----:B------:R-:W-:Y:S01]  /*0c80*/  SHF.L.U32 R79, R11, 0x10, RZ ;  /* 0x000000100b4f7819 */ /* 0x000fe200000006ff */
[----:B------:R-:W-:Y:S01]  /*0c90*/  IMAD.U32 R10, R31, 0x10000, RZ ;  /* 0x000100001f0a7824 */ /* 0x000fe200078e00ff */
[----:B------:R-:W-:Y:S01]  /*0ca0*/  I2FP.F32.S32 R35, R35 ;  /* 0x0000002300237245 */ /* 0x000fe20000201400 */
[----:B------:R-:W-:Y:S01]  /*0cb0*/  FADD.FTZ R84, |R81|, -RZ ;  /* 0x800000ff51547221 */ /* 0x000fe20000010200 */
[----:B------:R-:W-:Y:S01]  /*0cc0*/  BSSY B0, `(.L_x_3) ;  /* 0x000001b000007945 */ /* 0x000fe20003800000 */
[----:B------:R-:W-:Y:S01]  /*0cd0*/  FFMA R10, R78, R10, R79 ;  /* 0x0000000a4e0a7223 */ /* 0x000fe2000000004f */
[----:B------:R-:W-:Y:S01]  /*0ce0*/  FFMA R79, R80, 0.044714998453855514526, R7 ;  /* 0x3d372713504f7823 */ /* 0x000fe20000000007 */
[----:B------:R-:W-:Y:S01]  /*0cf0*/  PRMT R31, R31, 0x7632, R31 ;  /* 0x000076321f1f7816 */ /* 0x000fe2000000001f */
[----:B------:R-:W-:Y:S01]  /*0d00*/  FMUL R83, R8, R83 ;  /* 0x0000005308537220 */ /* 0x000fe20000400000 */
[----:B------:R-:W-:Y:S01]  /*0d10*/  FSETP.GE.AND P0, PT, R84, 0.60000002384185791016, PT ;  /* 0x3f19999a5400780b */ /* 0x000fe20003f06000 */
[----:B------:R-:W-:Y:S01]  /*0d20*/  FMUL R82, R9, R9 ;  /* 0x0000000909527220 */ /* 0x000fe20000400000 */
[----:B------:R-:W-:Y:S01]  /*0d30*/  PRMT R11, R11, 0x7632, R11 ;  /* 0x000076320b0b7816 */ /* 0x000fe2000000000b */
[----:B------:R-:W-:-:S10]  /*0d40*/  FMUL R80, R44, R35 ;  /* 0x000000232c507220 */ /* 0x000fd40000400000 */
[----:B------:R-:W-:Y:S05]  /*0d50*/  @!P0 BRA `(.L_x_4) ;  /* 0x000000a000008947 */ /* 0x000fea0003800000 */
[C---:B------:R-:W-:Y:S01]  /*0d60*/  FMUL R0, R84.reuse, 2.8853900432586669922 ;  /* 0x4038aa3b54007820 */ /* 0x040fe20000400000 */
        /* <DEDUP_REMOVED lines=9> */
.L_x_4:
[----:B------:R-:W-:Y:S01]  /*0e00*/  MOV R0, 0x3c80f082 ;  /* 0x3c80f08200007802 */ /* 0x000fe20000000f00 */
[----:B------:R-:W-:-:S04]  /*0e10*/  FMUL R35, R81, R81 ;  /* 0x0000005151237220 */ /* 0x000fc80000400000 */
[----:B------:R-:W-:-:S04]  /*0e20*/  FFMA.FTZ R0, R35, R0, -0.052303962409496307373 ;  /* 0xbd563cae23007423 */ /* 0x000fc80000010000 */
[----:B------:R-:W-:-:S04]  /*0e30*/  FFMA.FTZ R0, R35, R0, 0.1331529766321182251 ;  /* 0x3e08594123007423 */ /* 0x000fc80000010000 */
[----:B------:R-:W-:-:S04]  /*0e40*/  FFMA.FTZ R0, R35, R0, -0.33332768082618713379 ;  /* 0xbeaaa9ed23007423 */ /* 0x000fc80000010000 */
[----:B------:R-:W-:-:S04]  /*0e50*/  FFMA.FTZ R0, R35, R0, RZ ;  /* 0x0000000023007223 */ /* 0x000fc800000100ff */
[----:B------:R-:W-:Y:S02]  /*0e60*/  FFMA.FTZ R35, R81, R0, R81 ;  /* 0x0000000051237223 */ /* 0x000fe40000010051 */
.L_x_5:
[----:B------:R-:W-:Y:S05]  /*0e70*/  BSYNC B0 ;  /* 0x0000000000007941 */ /* 0x000fea0003800000 */
.L_x_3:
[----:B------:R-:W-:Y:S01]  /*0e80*/  FMUL R79, R79, 0.79788458347320556641 ;  /* 0x3f4c422a4f4f7820 */ /* 0x000fe20000400000 */
[----:B------:R-:W-:Y:S01]  /*0e90*/  IMAD.U32 R0, R31, 0x10000, RZ ;  /* 0x000100001f007824 */ /* 0x000fe200078e00ff */
[----:B------:R-:W-:Y:S01]  /*0ea0*/  SHF.L.U32 R11, R11, 0x10, RZ ;  /* 0x000000100b0b7819 */ /* 0x000fe200000006ff */
[----:B------:R-:W-:Y:S01]  /*0eb0*/  BSSY B0, `(.L_x_6) ;  /* 0x000001b000007945 */ /* 0x000fe20003800000 */
[----:B------:R-:W-:Y:S01]  /*0ec0*/  FADD.FTZ R84, |R79|, -RZ ;  /* 0x800000ff4f547221 */ /* 0x000fe20000010200 */
[----:B-----5:R-:W-:Y:S01]  /*0ed0*/  I2FP.F32.S32 R31, R24 ;  /* 0x00000018001f7245 */ /* 0x020fe20000201400 */
[----:B------:R-:W-:Y:S01]  /*0ee0*/  FMUL R82, R9, R82 ;  /* 0x0000005209527220 */ /* 0x000fe20000400000 */
[----:B------:R-:W-:Y:S01]  /*0ef0*/  FFMA R11, R80, R0, R11 ;  /* 0x00000000500b7223 */ /* 0x000fe2000000000b */
[----:B------:R-:W-:Y:S01]  /*0f00*/  FFMA R83, R83, 0.044714998453855514526, R8 ;  /* 0x3d37271353537823 */ /* 0x000fe20000000008 */
[----:B------:R-:W-:Y:S01]  /*0f10*/  FSETP.GE.AND P0, PT, R84, 0.60000002384185791016, PT ;  /* 0x3f19999a5400780b */ /* 0x000fe20003f06000 */
[----:B------:R-:W-:Y:S01]  /*0f20*/  FMUL R81, R10, R10 ;  /* 0x0000000a0a517220 */ /* 0x000fe20000400000 */
[----:B------:R-:W-:-:S11]  /*0f30*/  FMUL R78, R44, R31 ;  /* 0x0000001f2c4e7220 */ /* 0x000fd60000400000 */
        /* <DEDUP_REMOVED lines=11> */
.L_x_7:
[----:B------:R-:W-:Y:S01]  /*0ff0*/  MOV R0, 0x3c80f082 ;  /* 0x3c80f08200007802 */ /* 0x000fe20000000f00 */
[----:B------:R-:W-:-:S04]  /*1000*/  FMUL R31, R79, R79 ;  /* 0x0000004f4f1f7220 */ /* 0x000fc80000400000 */
[----:B------:R-:W-:-:S04]  /*1010*/  FFMA.FTZ R0, R31, R0, -0.052303962409496307373 ;  /* 0xbd563cae1f007423 */ /* 0x000fc80000010000 */
[----:B------:R-:W-:-:S04]  /*1020*/  FFMA.FTZ R0, R31, R0, 0.1331529766321182251 ;  /* 0x3e0859411f007423 */ /* 0x000fc80000010000 */
[----:B------:R-:W-:-:S04]  /*1030*/  FFMA.FTZ R0, R31, R0, -0.33332768082618713379 ;  /* 0xbeaaa9ed1f007423 */ /* 0x000fc80000010000 */
[----:B------:R-:W-:-:S04]  /*1040*/  FFMA.FTZ R0, R31, R0, RZ ;  /* 0x000000001f007223 */ /* 0x000fc800000100ff */
[----:B------:R-:W-:Y:S02]  /*1050*/  FFMA.FTZ R79, R79, R0, R79 ;  /* 0x000000004f4f7223 */ /* 0x000fe4000001004f */
.L_x_8:
[----:B------:R-:W-:Y:S05]  /*1060*/  BSYNC B0 ;  /* 0x0000000000007941 */ /* 0x000fea0003800000 */
.L_x_6:
[----:B------:R-:W-:Y:S01]  /*1070*/  FMUL R83, R83, 0.79788458347320556641 ;  /* 0x3f4c422a53537820 */ /* 0x000fe20000400000 */
[----:B------:R-:W-:Y:S01]  /*1080*/  SHF.L.U32 R31, R20, 0x10, RZ ;  /* 0x00000010141f7819 */ /* 0x000fe200000006ff */
[C---:B------:R-:W-:Y:S01]  /*1090*/  IMAD.U32 R24, R16.reuse, 0x10000, RZ ;  /* 0x0001000010187824 */ /* 0x040fe200078e00ff */
[----:B------:R-:W-:Y:S01]  /*10a0*/  I2FP.F32.S32 R25, R25 ;  /* 0x0000001900197245 */ /* 0x000fe20000201400 */
[----:B------:R-:W-:Y:S01]  /*10b0*/  FADD.FTZ R84, |R83|, -RZ ;  /* 0x800000ff53547221 */ /* 0x000fe20000010200 */
[----:B------:R-:W-:Y:S01]  /*10c0*/  PRMT R20, R16, 0x7632, R20 ;  /* 0x0000763210147816 */ /* 0x000fe20000000014 */
[----:B------:R-:W-:Y:S01]  /*10d0*/  BSSY B0, `(.L_x_9) ;  /* 0x000001a000007945 */ /* 0x000fe20003800000 */
[----:B------:R-:W-:Y:S01]  /*10e0*/  FFMA R24, R78, R24, R31 ;  /* 0x000000184e187223 */ /* 0x000fe2000000001f */
[----:B------:R-:W-:Y:S01]  /*10f0*/  FMUL R81, R10, R81 ;  /* 0x000000510a517220 */ /* 0x000fe20000400000 */
[----:B------:R-:W-:Y:S01]  /*1100*/  FSETP.GE.AND P0, PT, R84, 0.60000002384185791016, PT ;  /* 0x3f19999a5400780b */ /* 0x000fe20003f06000 */
[----:B------:R-:W-:Y:S01]  /*1110*/  FFMA R82, R82, 0.044714998453855514526, R9 ;  /* 0x3d37271352527823 */ /* 0x000fe20000000009 */
[----:B------:R-:W-:Y:S01]  /*1120*/  PRMT R31, R20, 0x7632, R31 ;  /* 0x00007632141f7816 */ /* 0x000fe2000000001f */
[----:B------:R-:W-:Y:S01]  /*1130*/  FMUL R80, R11, R11 ;  /* 0x0000000b0b507220 */ /* 0x000fe20000400000 */
[----:B------:R-:W-:-:S09]  /*1140*/  FMUL R78, R44, R25 ;  /* 0x000000192c4e7220 */ /* 0x000fd20000400000 */
        /* <DEDUP_REMOVED lines=11> */
.L_x_10:
[----:B------:R-:W-:Y:S01]  /*1200*/  MOV R0, 0x3c80f082 ;  /* 0x3c80f08200007802 */ /* 0x000fe20000000f00 */
[----:B------:R-:W-:-:S04]  /*1210*/  FMUL R25, R83, R83 ;  /* 0x0000005353197220 */ /* 0x000fc80000400000 */
[----:B------:R-:W-:-:S04]  /*1220*/  FFMA.FTZ R0, R25, R0, -0.052303962409496307373 ;  /* 0xbd563cae19007423 */ /* 0x000fc80000010000 */
[----:B------:R-:W-:-:S04]  /*1230*/  FFMA.FTZ R0, R25, R0, 0.1331529766321182251 ;  /* 0x3e08594119007423 */ /* 0x000fc80000010000 */
[----:B------:R-:W-:-:S04]  /*1240*/  FFMA.FTZ R0, R25, R0, -0.33332768082618713379 ;  /* 0xbeaaa9ed19007423 */ /* 0x000fc80000010000 */
[----:B------:R-:W-:-:S04]  /*1250*/  FFMA.FTZ R0, R25, R0, RZ ;  /* 0x0000000019007223 */ /* 0x000fc800000100ff */
[----:B------:R-:W-:Y:S02]  /*1260*/  FFMA.FTZ R16, R83, R0, R83 ;  /* 0x0000000053107223 */ /* 0x000fe40000010053 */
.L_x_11:
[----:B------:R-:W-:Y:S05]  /*1270*/  BSYNC B0 ;  /* 0x0000000000007941 */ /* 0x000fea0003800000 */
.L_x_9:
[----:B------:R-:W-:Y:S01]  /*1280*/  FMUL R85, R82, 0.79788458347320556641 ;  /* 0x3f4c422a52557820 */ /* 0x000fe20000400000 */
[----:B------:R-:W-:Y:S01]  /*1290*/  SHF.L.U32 R25, R31, 0x10, RZ ;  /* 0x000000101f197819 */ /* 0x000fe200000006ff */
[----:B------:R-:W-:Y:S01]  /*12a0*/  IMAD.U32 R20, R20, 0x10000, RZ ;  /* 0x0001000014147824 */ /* 0x000fe200078e00ff */
[----:B------:R-:W-:Y:S01]  /*12b0*/  I2FP.F32.S32 R31, R26 ;  /* 0x0000001a001f7245 */ /* 0x000fe20000201400 */
[----:B------:R-:W-:Y:S01]  /*12c0*/  FADD.FTZ R82, |R85|, -RZ ;  /* 0x800000ff55527221 */ /* 0x000fe20000010200 */
[----:B------:R-:W-:Y:S01]  /*12d0*/  BSSY B0, `(.L_x_12) ;  /* 0x0000019000007945 */ /* 0x000fe20003800000 */
[----:B------:R-:W-:Y:S01]  /*12e0*/  FFMA R25, R78, R20, R25 ;  /* 0x000000144e197223 */ /* 0x000fe20000000019 */
[----:B------:R-:W-:Y:S01]  /*12f0*/  FMUL R80, R11, R80 ;  /* 0x000000500b507220 */ /* 0x000fe20000400000 */
        /* <DEDUP_REMOVED lines=15> */
.L_x_13:
[----:B------:R-:W-:Y:S01]  /*13f0*/  MOV R0, 0x3c80f082 ;  /* 0x3c80f08200007802 */ /* 0x000fe20000000f00 */
[----:B------:R-:W-:-:S04]  /*1400*/  FMUL R31, R85, R85 ;  /* 0x00000055551f7220 */ /* 0x000fc80000400000 */
[----:B------:R-:W-:-:S04]  /*1410*/  FFMA.FTZ R0, R31, R0, -0.052303962409496307373 ;  /* 0xbd563cae1f007423 */ /* 0x000fc80000010000 */
[----:B------:R-:W-:-:S04]  /*1420*/  FFMA.FTZ R0, R31, R0, 0.1331529766321182251 ;  /* 0x3e0859411f007423 */ /* 0x000fc80000010000 */
[----:B------:R-:W-:-:S04]  /*1430*/  FFMA.FTZ R0, R31, R0, -0.33332768082618713379 ;  /* 0xbeaaa9ed1f007423 */ /* 0x000fc80000010000 */
[----:B------:R-:W-:-:S04]  /*1440*/  FFMA.FTZ R0, R31, R0, RZ ;  /* 0x000000001f007223 */ /* 0x000fc800000100ff */
[----:B------:R-:W-:Y:S02]  /*1450*/  FFMA.FTZ R31, R85, R0, R85 ;  /* 0x00000000551f7223 */ /* 0x000fe40000010055 */
.L_x_14:
[----:B------:R-:W-:Y:S05]  /*1460*/  BSYNC B0 ;  /* 0x0000000000007941 */ /* 0x000fea0003800000 */
.L_x_12:
[----:B------:R-:W-:Y:S01]  /*1470*/  FMUL R82, R81, 0.79788458347320556641 ;  /* 0x3f4c422a51527820 */ /* 0x000fe20000400000 */
[----:B------:R-:W-:Y:S01]  /*1480*/  SHF.L.U32 R81, R21, 0x10, RZ ;  /* 0x0000001015517819 */ /* 0x000fe200000006ff */
[C---:B------:R-:W-:Y:S01]  /*1490*/  IMAD.U32 R26, R17.reuse, 0x10000, RZ ;  /* 0x00010000111a7824 */ /* 0x040fe200078e00ff */
        /* <DEDUP_REMOVED lines=22> */
.L_x_16:
[----:B------:R-:W-:Y:S01]  /*1600*/  MOV R0, 0x3c80f082 ;  /* 0x3c80f08200007802 */ /* 0x000fe20000000f00 */
[----:B------:R-:W-:-:S04]  /*1610*/  FMUL R17, R82, R82 ;  /* 0x0000005252117220 */ /* 0x000fc80000400000 */
[----:B------:R-:W-:-:S04]  /*1620*/  FFMA.FTZ R0, R17, R0, -0.052303962409496307373 ;  /* 0xbd563cae11007423 */ /* 0x000fc80000010000 */
[----:B------:R-:W-:-:S04]  /*1630*/  FFMA.FTZ R0, R17, R0, 0.1331529766321182251 ;  /* 0x3e08594111007423 */ /* 0x000fc80000010000 */
[----:B------:R-:W-:-:S04]  /*1640*/  FFMA.FTZ R0, R17, R0, -0.33332768082618713379 ;  /* 0xbeaaa9ed11007423 */ /* 0x000fc80000010000 */
[----:B------:R-:W-:-:S04]  /*1650*/  FFMA.FTZ R0, R17, R0, RZ ;  /* 0x0000000011007223 */ /* 0x000fc800000100ff */
[----:B------:R-:W-:Y:S02]  /*1660*/  FFMA.FTZ R17, R82, R0, R82 ;  /* 0x0000000052117223 */ /* 0x000fe40000010052 */
.L_x_17:
[----:B------:R-:W-:Y:S05]  /*1670*/  BSYNC B0 ;  /* 0x0000000000007941 */ /* 0x000fea0003800000 */
.L_x_15:
        /* <DEDUP_REMOVED lines=8> */
[----:B------:R-:W-:Y:S01]  /*1700*/  FMUL R80, R25, R80 ;  /* 0x0000005019507220 */ /* 0x000fe20000400000 */
        /* <DEDUP_REMOVED lines=14> */
.L_x_19:
[----:B------:R-:W-:Y:S01]  /*17f0*/  MOV R0, 0x3c80f082 ;  /* 0x3c80f08200007802 */ /* 0x000fe20000000f00 */
[----:B------:R-:W-:-:S04]  /*1800*/  FMUL R21, R85, R85 ;  /* 0x0000005555157220 */ /* 0x000fc80000400000 */
[----:B------:R-:W-:-:S04]  /*1810*/  FFMA.FTZ R0, R21, R0, -0.052303962409496307373 ;  /* 0xbd563cae15007423 */ /* 0x000fc80000010000 */
[----:B------:R-:W-:-:S04]  /*1820*/  FFMA.FTZ R0, R21, R0, 0.1331529766321182251 ;  /* 0x3e08594115007423 */ /* 0x000fc80000010000 */
[----:B------:R-:W-:-:S04]  /*1830*/  FFMA.FTZ R0, R21, R0, -0.33332768082618713379 ;  /* 0xbeaaa9ed15007423 */ /* 0x000fc80000010000 */
[----:B------:R-:W-:-:S04]  /*1840*/  FFMA.FTZ R0, R21, R0, RZ ;  /* 0x0000000015007223 */ /* 0x000fc800000100ff */
[----:B------:R-:W-:Y:S02]  /*1850*/  FFMA.FTZ R21, R85, R0, R85 ;  /* 0x0000000055157223 */ /* 0x000fe40000010055 */
.L_x_20:
[----:B------:R-:W-:Y:S05]  /*1860*/  BSYNC B0 ;  /* 0x0000000000007941 */ /* 0x000fea0003800000 */
.L_x_18:
[----:B------:R-:W-:Y:S01]  /*1870*/  FMUL R89, R81, 0.79788458347320556641 ;  /* 0x3f4c422a51597820 */ /* 0x000fe20000400000 */
[----:B------:R-:W-:Y:S01]  /*1880*/  SHF.L.U32 R81, R22, 0x10, RZ ;  /* 0x0000001016517819 */ /* 0x000fe200000006ff */
[----:B------:R-:W-:Y:S01]  /*1890*/  IMAD.U32 R12, R18, 0x10000, RZ ;  /* 0x00010000120c7824 */ /* 0x000fe200078e00ff */
[----:B------:R-:W-:Y:S01]  /*18a0*/  I2FP.F32.S32 R13, R13 ;  /* 0x0000000d000d7245 */ /* 0x000fe20000201400 */
[----:B------:R-:W-:Y:S01]  /*18b0*/  FADD.FTZ R82, |R89|, -RZ ;  /* 0x800000ff59527221 */ /* 0x000fe20000010200 */
[----:B------:R-:W-:Y:S01]  /*18c0*/  BSSY B0, `(.L_x_21) ;  /* 0x000001b000007945 */ /* 0x000fe20003800000 */
[----:B------:R-:W-:Y:S01]  /*18d0*/  FFMA R12, R78, R12, R81 ;  /* 0x0000000c4e0c7223 */ /* 0x000fe20000000051 */
[----:B------:R-:W-:Y:S01]  /*18e0*/  PRMT R18, R18, 0x7632, R18 ;  /* 0x0000763212127816 */ /* 0x000fe20000000012 */
        /* <DEDUP_REMOVED lines=17> */
.L_x_22:
[----:B------:R-:W-:Y:S01]  /*1a00*/  MOV R0, 0x3c80f082 ;  /* 0x3c80f08200007802 */ /* 0x000fe20000000f00 */
[----:B------:R-:W-:-:S04]  /*1a10*/  FMUL R13, R89, R89 ;  /* 0x00000059590d7220 */ /* 0x000fc80000400000 */
[----:B------:R-:W-:-:S04]  /*1a20*/  FFMA.FTZ R0, R13, R0, -0.052303962409496307373 ;  /* 0xbd563cae0d007423 */ /* 0x000fc80000010000 */
[----:B------:R-:W-:-:S04]  /*1a30*/  FFMA.FTZ R0, R13, R0, 0.1331529766321182251 ;  /* 0x3e0859410d007423 */ /* 0x000fc80000010000 */
[----:B------:R-:W-:-:S04]  /*1a40*/  FFMA.FTZ R0, R13, R0, -0.33332768082618713379 ;  /* 0xbeaaa9ed0d007423 */ /* 0x000fc80000010000 */
[----:B------:R-:W-:-:S04]  /*1a50*/  FFMA.FTZ R0, R13, R0, RZ ;  /* 0x000000000d007223 */ /* 0x000fc800000100ff */
[----:B------:R-:W-:Y:S02]  /*1a60*/  FFMA.FTZ R83, R89, R0, R89 ;  /* 0x0000000059537223 */ /* 0x000fe40000010059 */
.L_x_23:
[----:B------:R-:W-:Y:S05]  /*1a70*/  BSYNC B0 ;  /* 0x0000000000007941 */ /* 0x000fea0003800000 */
.L_x_21:
        /* <DEDUP_REMOVED lines=23> */
.L_x_25:
[----:B------:R-:W-:Y:S01]  /*1bf0*/  MOV R0, 0x3c80f082 ;  /* 0x3c80f08200007802 */ /* 0x000fe20000000f00 */
[----:B------:R-:W-:-:S04]  /*1c00*/  FMUL R81, R89, R89 ;  /* 0x0000005959517220 */ /* 0x000fc80000400000 */
[----:B------:R-:W-:-:S04]  /*1c10*/  FFMA.FTZ R0, R81, R0, -0.052303962409496307373 ;  /* 0xbd563cae51007423 */ /* 0x000fc80000010000 */
[----:B------:R-:W-:-:S04]  /*1c20*/  FFMA.FTZ R0, R81, R0, 0.1331529766321182251 ;  /* 0x3e08594151007423 */ /* 0x000fc80000010000 */
[----:B------:R-:W-:-:S04]  /*1c30*/  FFMA.FTZ R0, R81, R0, -0.33332768082618713379 ;  /* 0xbeaaa9ed51007423 */ /* 0x000fc80000010000 */
[----:B------:R-:W-:-:S04]  /*1c40*/  FFMA.FTZ R0, R81, R0, RZ ;  /* 0x0000000051007223 */ /* 0x000fc800000100ff */
[----:B------:R-:W-:Y:S02]  /*1c50*/  FFMA.FTZ R85, R89, R0, R89 ;  /* 0x0000000059557223 */ /* 0x000fe40000010059 */
.L_x_26:
[----:B------:R-:W-:Y:S05]  /*1c60*/  BSYNC B0 ;  /* 0x0000000000007941 */ /* 0x000fea0003800000 */
.L_x_24:
        /* <DEDUP_REMOVED lines=25> */
.L_x_28:
[----:B------:R-:W-:Y:S01]  /*1e00*/  MOV R0, 0x3c80f082 ;  /* 0x3c80f08200007802 */ /* 0x000fe20000000f00 */
[----:B------:R-:W-:-:S04]  /*1e10*/  FMUL R15, R89, R89 ;  /* 0x00000059590f7220 */ /* 0x000fc80000400000 */
[----:B------:R-:W-:-:S04]  /*1e20*/  FFMA.FTZ R0, R15, R0, -0.052303962409496307373 ;  /* 0xbd563cae0f007423 */ /* 0x000fc80000010000 */
[----:B------:R-:W-:-:S04]  /*1e30*/  FFMA.FTZ R0, R15, R0, 0.1331529766321182251 ;  /* 0x3e0859410f007423 */ /* 0x000fc80000010000 */
[----:B------:R-:W-:-:S04]  /*1e40*/  FFMA.FTZ R0, R15, R0, -0.33332768082618713379 ;  /* 0xbeaaa9ed0f007423 */ /* 0x000fc80000010000 */
[----:B------:R-:W-:-:S04]  /*1e50*/  FFMA.FTZ R0, R15, R0, RZ ;  /* 0x000000000f007223 */ /* 0x000fc800000100ff */
[----:B------:R-:W-:Y:S02]  /*1e60*/  FFMA.FTZ R86, R89, R0, R89 ;  /* 0x0000000059567223 */ /* 0x000fe40000010059 */
.L_x_29:
[----:B------:R-:W-:Y:S05]  /*1e70*/  BSYNC B0 ;  /* 0x0000000000007941 */ /* 0x000fea0003800000 */
.L_x_27:
[----:B------:R-:W-:Y:S01]  /*1e80*/  FMUL R78, R78, 0.79788458347320556641 ;  /* 0x3f4c422a4e4e7820 */ /* 0x000fe20000400000 */
[----:B------:R-:W-:Y:S01]  /*1e90*/  SHF.L.U32 R0, R23, 0x10, RZ ;  /* 0x0000001017007819 */ /* 0x000fe200000006ff */
[----:B------:R-:W-:Y:S01]  /*1ea0*/  IMAD.U32 R15, R19, 0x10000, RZ ;  /* 0x00010000130f7824 */ /* 0x000fe200078e00ff */
[----:B------:R-:W-:Y:S01]  /*1eb0*/  BSSY B0, `(.L_x_30) ;  /* 0x0000019000007945 */ /* 0x000fe20003800000 */
[----:B------:R-:W-:Y:S01]  /*1ec0*/  FADD.FTZ R80, |R78|, -RZ ;  /* 0x800000ff4e507221 */ /* 0x000fe20000010200 */
[----:B------:R-:W-:Y:S01]  /*1ed0*/  FMUL R20, R13, R20 ;  /* 0x000000140d147220 */ /* 0x000fe20000400000 */
[----:B------:R-:W-:Y:S01]  /*1ee0*/  FFMA R15, R81, R15, R0 ;  /* 0x0000000f510f7223 */ /* 0x000fe20000000000 */
[----:B------:R-:W-:Y:S01]  /*1ef0*/  FFMA R22, R87, 0.044714998453855514526, R12 ;  /* 0x3d37271357167823 */ /* 0x000fe2000000000c */
[----:B------:R-:W-:Y:S01]  /*1f00*/  FMUL R23, R14, R14 ;  /* 0x0000000e0e177220 */ /* 0x000fe20000400000 */
[----:B------:R-:W-:-:S13]  /*1f10*/  FSETP.GE.AND P0, PT, R80, 0.60000002384185791016, PT ;  /* 0x3f19999a5000780b */ /* 0x000fda0003f06000 */
        /* <DEDUP_REMOVED lines=11> */
.L_x_31:
[----:B------:R-:W-:Y:S01]  /*1fd0*/  MOV R0, 0x3c80f082 ;  /* 0x3c80f08200007802 */ /* 0x000fe20000000f00 */
[----:B------:R-:W-:-:S04]  /*1fe0*/  FMUL R19, R78, R78 ;  /* 0x0000004e4e137220 */ /* 0x000fc80000400000 */
[----:B------:R-:W-:-:S04]  /*1ff0*/  FFMA.FTZ R0, R19, R0, -0.052303962409496307373 ;  /* 0xbd563cae13007423 */ /* 0x000fc80000010000 */
[----:B------:R-:W-:-:S04]  /*2000*/  FFMA.FTZ R0, R19, R0, 0.1331529766321182251 ;  /* 0x3e08594113007423 */ /* 0x000fc80000010000 */
[----:B------:R-:W-:-:S04]  /*2010*/  FFMA.FTZ R0, R19, R0, -0.33332768082618713379 ;  /* 0xbeaaa9ed13007423 */ /* 0x000fc80000010000 */
[----:B------:R-:W-:-:S04]  /*2020*/  FFMA.FTZ R0, R19, R0, RZ ;  /* 0x0000000013007223 */ /* 0x000fc800000100ff */
[----:B------:R-:W-:Y:S02]  /*2030*/  FFMA.FTZ R87, R78, R0, R78 ;  /* 0x000000004e577223 */ /* 0x000fe4000001004e */
.L_x_32:
[----:B------:R-:W-:Y:S05]  /*2040*/  BSYNC B0 ;  /* 0x0000000000007941 */ /* 0x000fea0003800000 */
.L_x_30:
[----:B------:R-:W-:Y:S01]  /*2050*/  FMUL R88, R22, 0.79788458347320556641 ;  /* 0x3f4c422a16587820 */ /* 0x000fe20000400000 */
[----:B------:R-:W-:Y:S01]  /*2060*/  BSSY B0, `(.L_x_33) ;  /* 0x0000018000007945 */ /* 0x000fe20003800000 */
[----:B------:R-:W-:Y:S01]  /*2070*/  FFMA R22, R20, 0.044714998453855514526, R13 ;  /* 0x3d37271314167823 */ /* 0x000fe2000000000d */
[----:B------:R-:W-:Y:S01]  /*2080*/  FMUL R23, R14, R23 ;  /* 0x000000170e177220 */ /* 0x000fe20000400000 */
[----:B------:R-:W-:Y:S01]  /*2090*/  FADD.FTZ R78, |R88|, -RZ ;  /* 0x800000ff584e7221 */ /* 0x000fe20000010200 */
[----:B------:R-:W-:-:S04]  /*20a0*/  FMUL R20, R15, R15 ;  /* 0x0000000f0f147220 */ /* 0x000fc80000400000 */
        /* <DEDUP_REMOVED lines=12> */
.L_x_34:
[----:B------:R-:W-:Y:S01]  /*2170*/  MOV R0, 0x3c80f082 ;  /* 0x3c80f08200007802 */ /* 0x000fe20000000f00 */
[----:B------:R-:W-:-:S04]  /*2180*/  FMUL R19, R88, R88 ;  /* 0x0000005858137220 */ /* 0x000fc80000400000 */
[----:B------:R-:W-:-:S04]  /*2190*/  FFMA.FTZ R0, R19, R0, -0.052303962409496307373 ;  /* 0xbd563cae13007423 */ /* 0x000fc80000010000 */
[----:B------:R-:W-:-:S04]  /*21a0*/  FFMA.FTZ R0, R19, R0, 0.1331529766321182251 ;  /* 0x3e08594113007423 */ /* 0x000fc80000010000 */
[----:B------:R-:W-:-:S04]  /*21b0*/  FFMA.FTZ R0, R19, R0, -0.33332768082618713379 ;  /* 0xbeaaa9ed13007423 */ /* 0x000fc80000010000 */
[----:B------:R-:W-:-:S04]  /*21c0*/  FFMA.FTZ R0, R19, R0, RZ ;  /* 0x0000000013007223 */ /* 0x000fc800000100ff */
[----:B------:R-:W-:Y:S02]  /*21d0*/  FFMA.FTZ R88, R88, R0, R88 ;  /* 0x0000000058587223 */ /* 0x000fe40000010058 */
.L_x_35:
[----:B------:R-:W-:Y:S05]  /*21e0*/  BSYNC B0 ;  /* 0x0000000000007941 */ /* 0x000fea0003800000 */
.L_x_33:
[----:B------:R-:W-:Y:S01]  /*21f0*/  FMUL R22, R22, 0.79788458347320556641 ;  /* 0x3f4c422a16167820 */ /* 0x000fe20000400000 */
[----:B------:R-:W-:Y:S01]  /*2200*/  BSSY B0, `(.L_x_36) ;  /* 0x0000017000007945 */ /* 0x000fe20003800000 */
[----:B------:R-:W-:Y:S01]  /*2210*/  FMUL R20, R15, R20 ;  /* 0x000000140f147220 */ /* 0x000fe20000400000 */
[----:B------:R-:W-:Y:S01]  /*2220*/  FFMA R23, R23, 0.044714998453855514526, R14 ;  /* 0x3d37271317177823 */ /* 0x000fe2000000000e */
[----:B------:R-:W-:-:S05]  /*2230*/  FADD.FTZ R78, |R22|, -RZ ;  /* 0x800000ff164e7221 */ /* 0x000fca0000010200 */
        /* <DEDUP_REMOVED lines=12> */
.L_x_37:
[----:B------:R-:W-:Y:S01]  /*2300*/  MOV R0, 0x3c80f082 ;  /* 0x3c80f08200007802 */ /* 0x000fe20000000f00 */
[----:B------:R-:W-:-:S04]  /*2310*/  FMUL R19, R22, R22 ;  /* 0x0000001616137220 */ /* 0x000fc80000400000 */
[----:B------:R-:W-:-:S04]  /*2320*/  FFMA.FTZ R0, R19, R0, -0.052303962409496307373 ;  /* 0xbd563cae13007423 */ /* 0x000fc80000010000 */
[----:B------:R-:W-:-:S04]  /*2330*/  FFMA.FTZ R0, R19, R0, 0.1331529766321182251 ;  /* 0x3e08594113007423 */ /* 0x000fc80000010000 */
[----:B------:R-:W-:-:S04]  /*2340*/  FFMA.FTZ R0, R19, R0, -0.33332768082618713379 ;  /* 0xbeaaa9ed13007423 */ /* 0x000fc80000010000 */
[----:B------:R-:W-:-:S04]  /*2350*/  FFMA.FTZ R0, R19, R0, RZ ;  /* 0x0000000013007223 */ /* 0x000fc800000100ff */
[----:B------:R-:W-:Y:S02]  /*2360*/  FFMA.FTZ R89, R22, R0, R22 ;  /* 0x0000000016597223 */ /* 0x000fe40000010016 */
.L_x_38:
[----:B------:R-:W-:Y:S05]  /*2370*/  BSYNC B0 ;  /* 0x0000000000007941 */ /* 0x000fea0003800000 */
.L_x_36:
[----:B------:R-:W-:Y:S01]  /*2380*/  FMUL R23, R23, 0.79788458347320556641 ;  /* 0x3f4c422a17177820 */ /* 0x000fe20000400000 */
[----:B------:R-:W-:Y:S01]  /*2390*/  BSSY B0, `(.L_x_39) ;  /* 0x0000016000007945 */ /* 0x000fe20003800000 */
[----:B------:R-:W-:Y:S02]  /*23a0*/  FFMA R20, R20, 0.044714998453855514526, R15 ;  /* 0x3d37271314147823 */ /* 0x000fe4000000000f */
        /* <DEDUP_REMOVED lines=13> */
.L_x_40:
[----:B------:R-:W-:Y:S01]  /*2480*/  MOV R0, 0x3c80f082 ;  /* 0x3c80f08200007802 */ /* 0x000fe20000000f00 */
[----:B------:R-:W-:-:S04]  /*2490*/  FMUL R19, R23, R23 ;  /* 0x0000001717137220 */ /* 0x000fc80000400000 */
[----:B------:R-:W-:-:S04]  /*24a0*/  FFMA.FTZ R0, R19, R0, -0.052303962409496307373 ;  /* 0xbd563cae13007423 */ /* 0x000fc80000010000 */
[----:B------:R-:W-:-:S04]  /*24b0*/  FFMA.FTZ R0, R19, R0, 0.1331529766321182251 ;  /* 0x3e08594113007423 */ /* 0x000fc80000010000 */
[----:B------:R-:W-:-:S04]  /*24c0*/  FFMA.FTZ R0, R19, R0, -0.33332768082618713379 ;  /* 0xbeaaa9ed13007423 */ /* 0x000fc80000010000 */
[----:B------:R-:W-:-:S04]  /*24d0*/  FFMA.FTZ R0, R19, R0, RZ ;  /* 0x0000000013007223 */ /* 0x000fc800000100ff */
[----:B------:R-:W-:Y:S02]  /*24e0*/  FFMA.FTZ R94, R23, R0, R23 ;  /* 0x00000000175e7223 */ /* 0x000fe40000010017 */
.L_x_41:
[----:B------:R-:W-:Y:S05]  /*24f0*/  BSYNC B0 ;  /* 0x0000000000007941 */ /* 0x000fea0003800000 */
.L_x_39:
[----:B------:R-:W-:Y:S01]  /*2500*/  FMUL R101, R20, 0.79788458347320556641 ;  /* 0x3f4c422a14657820 */ /* 0x000fe20000400000 */
[----:B------:R-:W-:Y:S01]  /*2510*/  IMAD.IADD R78, R48, 0x1, R43 ;  /* 0x00000001304e7824 */ /* 0x000fe200078e022b */
[----:B------:R-:W-:Y:S01]  /*2520*/  BSSY B0, `(.L_x_42) ;  /* 0x0000029000007945 */ /* 0x000fe20003800000 */
[----:B------:R-:W-:Y:S01]  /*2530*/  FMUL R90, R5, 0.5 ;  /* 0x3f000000055a7820 */ /* 0x000fe20000400000 */
[----:B------:R-:W-:Y:S01]  /*2540*/  FADD.FTZ R103, |R101|, -RZ ;  /* 0x800000ff65677221 */ /* 0x000fe20000010200 */
[----:B------:R-:W-:Y:S01]  /*2550*/  FMUL R82, R4, 0.5 ;  /* 0x3f00000004527820 */ /* 0x000fe20000400000 */
[C---:B------:R-:W-:Y:S01]  /*2560*/  IADD3 R80, R78.reuse, 0x1000, RZ ;  /* 0x000010004e507810 */ /* 0x040fe20007ffe0ff */
[----:B------:R-:W-:Y:S01]  /*2570*/  FMUL R100, R7, 0.5 ;  /* 0x3f00000007647820 */ /* 0x000fe20000400000 */
[----:B------:R-:W-:Y:S01]  /*2580*/  IADD3 R20, R78, 0x1400, RZ ;  /* 0x000014004e147810 */ /* 0x000fe20007ffe0ff */
[----:B------:R-:W-:Y:S01]  /*2590*/  FMUL R102, R6, 0.5 ;  /* 0x3f00000006667820 */ /* 0x000fe20000400000 */
[----:B------:R-:W-:Y:S01]  /*25a0*/  FSETP.GE.AND P0, PT, R103, 0.60000002384185791016, PT ;  /* 0x3f19999a6700780b */ /* 0x000fe20003f06000 */
[----:B------:R-:W-:Y:S01]  /*25b0*/  FMUL R19, R8, 0.5 ;  /* 0x3f00000008137820 */ /* 0x000fe20000400000 */
[----:B------:R-:W-:Y:S01]  /*25c0*/  IADD3 R22, R78, 0x1800, RZ ;  /* 0x000018004e167810 */ /* 0x000fe20007ffe0ff */
[----:B------:R-:W-:Y:S01]  /*25d0*/  FMUL R81, R9, 0.5 ;  /* 0x3f00000009517820 */ /* 0x000fe20000400000 */
        /* <DEDUP_REMOVED lines=10> */
[----:B------:R-:W-:Y:S01]  /*2680*/  IADD3 R78, R78, 0x1c00, RZ ;  /* 0x00001c004e4e7810 */ /* 0x000fe20007ffe0ff */
[----:B------:R-:W-:Y:S05]  /*2690*/  @!P0 BRA `(.L_x_43) ;  /* 0x000000a000008947 */ /* 0x000fea0003800000 */
[----:B------:R-:W-:Y:S01]  /*26a0*/  FMUL R0, R103, 2.8853900432586669922 ;  /* 0x4038aa3b67007820 */ /* 0x000fe20000400000 */
[----:B------:R-:W-:-:S02]  /*26b0*/  MOV R99, 0x3f800000 ;  /* 0x3f80000000637802 */ /* 0x000fc40000000f00 */
[----:B------:R-:W-:-:S03]  /*26c0*/  FSETP.GE.AND P0, PT, R103, 9.010913848876953125, PT ;  /* 0x41102cb46700780b */ /* 0x000fc60003f06000 */
[----:B------:R-:W0:Y:S02]  /*26d0*/  MUFU.EX2 R0, R0 ;  /* 0x0000000000007308 */ /* 0x000e240000000800 */
[----:B0-----:R-:W-:-:S06]  /*26e0*/  FADD R84, R0, 1 ;  /* 0x3f80000000547421 */ /* 0x001fcc0000000000 */
[----:B------:R-:W0:Y:S02]  /*26f0*/  MUFU.RCP R84, R84 ;  /* 0x0000005400547308 */ /* 0x000e240000001000 */
[----:B0-----:R-:W-:-:S05]  /*2700*/  FFMA.FTZ R99, R84, -2, R99 ;  /* 0xc000000054637823 */ /* 0x001fca0000010063 */
[----:B------:R-:W-:-:S04]  /*2710*/  FSEL R99, R99, 1, !P0 ;  /* 0x3f80000063637808 */ /* 0x000fc80004000000 */
[----:B------:R-:W-:Y:S01]  /*2720*/  LOP3.LUT R99, R99, 0x80000000, R101, 0xf8, !PT ;  /* 0x8000000063637812 */ /* 0x000fe200078ef865 */
[----:B------:R-:W-:Y:S05]  /*2730*/  BRA `(.L_x_44) ;  /* 0x0000007000007947 */ /* 0x000fea0003800000 */
.L_x_43:
[----:B------:R-:W-:Y:S01]  /*2740*/  IMAD.MOV.U32 R0, RZ, RZ, 0x3c80f082 ;  /* 0x3c80f082ff007424 */ /* 0x000fe200078e00ff */
[----:B------:R-:W-:-:S04]  /*2750*/  FMUL R99, R101, R101 ;  /* 0x0000006565637220 */ /* 0x000fc80000400000 */
[----:B------:R-:W-:-:S04]  /*2760*/  FFMA.FTZ R0, R99, R0, -0.052303962409496307373 ;  /* 0xbd563cae63007423 */ /* 0x000fc80000010000 */
[----:B------:R-:W-:-:S04]  /*2770*/  FFMA.FTZ R0, R99, R0, 0.1331529766321182251 ;  /* 0x3e08594163007423 */ /* 0x000fc80000010000 */
[----:B------:R-:W-:-:S04]  /*2780*/  FFMA.FTZ R0, R99, R0, -0.33332768082618713379 ;  /* 0xbeaaa9ed63007423 */ /* 0x000fc80000010000 */
[----:B------:R-:W-:-:S04]  /*2790*/  FFMA.FTZ R0, R99, R0, RZ ;  /* 0x0000000063007223 */ /* 0x000fc800000100ff */
[----:B------:R-:W-:Y:S02]  /*27a0*/  FFMA.FTZ R99, R0, R101, R101 ;  /* 0x0000006500637223 */ /* 0x000fe40000010065 */
.L_x_44:
[----:B------:R-:W-:Y:S05]  /*27b0*/  BSYNC B0 ;  /* 0x0000000000007941 */ /* 0x000fea0003800000 */
.L_x_42:
[----:B------:R-:W-:Y:S01]  /*27c0*/  BAR.SYNC.DEFER_BLOCKING 0x0 ;  /* 0x0000000000007b1d */ /* 0x000fe20000010000 */
[----:B------:R-:W-:Y:S01]  /*27d0*/  FADD R86, R86, 1 ;  /* 0x3f80000056567421 */ /* 0x000fe20000000000 */
[----:B------:R-:W-:Y:S01]  /*27e0*/  FADD R94, R94, 1 ;  /* 0x3f8000005e5e7421 */ /* 0x000fe20000000000 */
[----:B------:R-:W-:Y:S01]  /*27f0*/  FADD R99, R99, 1 ;  /* 0x3f80000063637421 */ /* 0x000fe20000000000 */
[----:B------:R-:W-:Y:S01]  /*2800*/  IADD3 R2, P4, R2, 0x2000, RZ ;  /* 0x0000200002027810 */ /* 0x000fe20007f9e0ff */
[----:B------:R-:W-:Y:S01]  /*2810*/  FADD R88, R88, 1 ;  /* 0x3f80000058587421 */ /* 0x000fe20000000000 */
[----:B------:R-:W-:Y:S01]  /*2820*/  FADD R87, R87, 1 ;  /* 0x3f80000057577421 */ /* 0x000fe20000000000 */
[----:B------:R-:W-:Y:S01]  /*2830*/  IADD3 R36, P3, R36, 0x2000, RZ ;  /* 0x0000200024247810 */ /* 0x000fe20007f7e0ff */
[----:B------:R-:W-:Y:S01]  /*2840*/  FADD R79, R79, 1 ;  /* 0x3f8000004f4f7421 */ /* 0x000fe20000000000 */
[----:B------:R-:W-:Y:S01]  /*2850*/  IMAD.X R3, RZ, RZ, R3, P4 ;  /* 0x000000ffff037224 */ /* 0x000fe200020e0603 */
[----:B------:R-:W-:Y:S01]  /*2860*/  FSETP.NAN.AND P0, PT, R50, R50, PT ;  /* 0x000000323200720b */ /* 0x000fe20003f08000 */
[----:B------:R-:W-:Y:S01]  /*2870*/  FADD R35, R35, 1 ;  /* 0x3f80000023237421 */ /* 0x000fe20000000000 */
[----:B------:R-:W-:Y:S01]  /*2880*/  IADD3.X R37, RZ, R37, RZ, P3, !PT ;  /* 0x00000025ff257210 */ /* 0x000fe20001ffe4ff */
[----:B------:R-:W-:Y:S01]  /*2890*/  FADD R83, R83, 1 ;  /* 0x3f80000053537421 */ /* 0x000fe20000000000 */
[----:B------:R-:W-:Y:S01]  /*28a0*/  FMUL R84, R79, R100 ;  /* 0x000000644f547220 */ /* 0x000fe20000400000 */
[----:B------:R-:W-:Y:S01]  /*28b0*/  FMUL R79, R35, R102 ;  /* 0x00000066234f7220 */ /* 0x000fe20000400000 */
[----:B------:R-:W-:Y:S01]  /*28c0*/  FADD R85, R85, 1 ;  /* 0x3f80000055557421 */ /* 0x000fe20000000000 */
[----:B------:R-:W-:Y:S01]  /*28d0*/  FMUL R35, R83, R104 ;  /* 0x0000006853237220 */ /* 0x000fe20000400000 */
[----:B------:R-:W-:Y:S01]  /*28e0*/  FADD R21, R21, 1 ;  /* 0x3f80000015157421 */ /* 0x000fe20000000000 */
[----:B------:R-:W-:Y:S01]  /*28f0*/  FADD R16, R16, 1 ;  /* 0x3f80000010107421 */ /* 0x000fe20000000000 */
[----:B------:R-:W-:-:S02]  /*2900*/  FMUL R0, R85, R98 ;  /* 0x0000006255007220 */ /* 0x000fc40000400000 */
[----:B------:R-:W-:Y:S01]  /*2910*/  FMUL R18, R21, R18 ;  /* 0x0000001215127220 */ /* 0x000fe20000400000 */
[----:B------:R-:W-:Y:S01]  /*2920*/  FMUL R19, R16, R19 ;  /* 0x0000001310137220 */ /* 0x000fe20000400000 */
[----:B------:R0:W-:Y:S01]  /*2930*/  STS.128 [R45.X4], R4 ;  /* 0x000000042d007388 */ /* 0x0001e20000004c00 */
[----:B------:R-:W-:-:S03]  /*2940*/  IMAD.WIDE R20, R20, R49, c[0x0][0x188] ;  /* 0x0000620014147625 */ /* 0x000fc600078e0231 */
[----:B------:R1:W-:Y:S04]  /*2950*/  STS.128 [R45.X4+0x20], R24 ;  /* 0x000020182d007388 */ /* 0x0003e80000004c00 */
[----:B------:R2:W-:Y:S04]  /*2960*/  STS.128 [R45.X4+0x10], R8 ;  /* 0x000010082d007388 */ /* 0x0005e80000004c00 */
[----:B------:R-:W-:Y:S01]  /*2970*/  STS.128 [R45.X4+0x30], R12 ;  /* 0x0000300c2d007388 */ /* 0x000fe20000004c00 */
[----:B0-----:R-:W-:Y:S01]  /*2980*/  FADD R5, R77, 1 ;  /* 0x3f8000004d057421 */ /* 0x001fe20000000000 */
[----:B------:R-:W-:Y:S01]  /*2990*/  FMUL R77, R94, R91 ;  /* 0x0000005b5e4d7220 */ /* 0x000fe20000400000 */
[----:B------:R-:W-:Y:S01]  /*29a0*/  FADD R4, R17, 1 ;  /* 0x3f80000011047421 */ /* 0x000fe20000000000 */
[----:B------:R-:W-:Y:S01]  /*29b0*/  FADD R6, R31, 1 ;  /* 0x3f8000001f067421 */ /* 0x000fe20000000000 */
[----:B-1----:R-:W-:Y:S01]  /*29c0*/  FMUL R25, R86, R97 ;  /* 0x0000006156197220 */ /* 0x002fe20000400000 */
[----:B------:R-:W-:Y:S01]  /*29d0*/  FMUL R86, R99, R92 ;  /* 0x0000005c63567220 */ /* 0x000fe20000400000 */
[----:B------:R-:W-:Y:S01]  /*29e0*/  FMUL R27, R88, R95 ;  /* 0x0000005f581b7220 */ /* 0x000fe20000400000 */
[----:B------:R-:W-:Y:S01]  /*29f0*/  FADD R26, R89, 1 ;  /* 0x3f800000591a7421 */ /* 0x000fe20000000000 */
[----:B--2---:R-:W-:Y:S01]  /*2a00*/  FMUL R9, R5, R90 ;  /* 0x0000005a05097220 */ /* 0x004fe20000400000 */
[----:B------:R-:W-:Y:S01]  /*2a10*/  FADD R5, R76, 1 ;  /* 0x3f8000004c057421 */ /* 0x000fe20000000000 */
[----:B------:R-:W-:Y:S01]  /*2a20*/  FSETP.GEU.AND P2, PT, R50, R77, PT ;  /* 0x0000004d3200720b */ /* 0x000fe20003f4e000 */
[----:B------:R-:W-:Y:S01]  /*2a30*/  FMUL R24, R87, R96 ;  /* 0x0000006057187220 */ /* 0x000fe20000400000 */
[----:B------:R-:W-:Y:S01]  /*2a40*/  BAR.SYNC.DEFER_BLOCKING 0x0 ;  /* 0x0000000000007b1d */ /* 0x000fe20000010000 */
[----:B------:R-:W-:Y:S01]  /*2a50*/  FSETP.GEU.AND P4, PT, R33, R86, PT ;  /* 0x000000562100720b */ /* 0x000fe20003f8e000 */
[----:B------:R-:W-:Y:S01]  /*2a60*/  FMUL R82, R5, R82 ;  /* 0x0000005205527220 */ /* 0x000fe20000400000 */
[----:B------:R-:W-:Y:S01]  /*2a70*/  FMUL R26, R26, R93 ;  /* 0x0000005d1a1a7220 */ /* 0x000fe20000400000 */
[----:B------:R-:W-:Y:S01]  /*2a80*/  FSEL R5, R50, R77, !P2 ;  /* 0x0000004d32057208 */ /* 0x000fe20005000000 */
[----:B------:R-:W-:Y:S01]  /*2a90*/  FMUL R23, R4, R23 ;  /* 0x0000001704177220 */ /* 0x000fe20000400000 */
[----:B------:R-:W-:Y:S01]  /*2aa0*/  FSETP.GEU.AND P3, PT, R52, R27, PT ;  /* 0x0000001b3400720b */ /* 0x000fe20003f6e000 */
[----:B------:R-:W-:Y:S01]  /*2ab0*/  FMUL R10, R6, R81 ;  /* 0x00000051060a7220 */ /* 0x000fe20000400000 */
[----:B------:R-:W-:Y:S01]  /*2ac0*/  FSEL R8, R33, R86, !P4 ;  /* 0x0000005621087208 */ /* 0x000fe20006000000 */
[----:B------:R-:W-:Y:S01]  /*2ad0*/  IMAD.WIDE R80, R80, R49, c[0x0][0x188] ;  /* 0x0000620050507625 */ /* 0x000fe200078e0231 */
[----:B------:R-:W-:-:S02]  /*2ae0*/  FSETP.GEU.AND P4, PT, R53, R24, PT ;  /* 0x000000183500720b */ /* 0x000fc40003f8e000 */
[----:B------:R-:W-:Y:S02]  /*2af0*/  @!P1 FSEL R50, R50, R5, P0 ;  /* 0x0000000532329208 */ /* 0x000fe40000000000 */
[----:B------:R-:W-:Y:S02]  /*2b00*/  FSETP.GEU.AND P5, PT, R51, R26, PT ;  /* 0x0000001a3300720b */ /* 0x000fe40003fae000 */
[----:B------:R-:W-:Y:S02]  /*2b10*/  FSEL R5, R52, R27, !P3 ;  /* 0x0000001b34057208 */ /* 0x000fe40005800000 */
[C---:B------:R-:W-:Y:S02]  /*2b20*/  FSETP.NAN.AND P3, PT, R53.reuse, R53, PT ;  /* 0x000000353500720b */ /* 0x040fe40003f68000 */
[----:B------:R-:W-:Y:S02]  /*2b30*/  FSEL R4, R53, R24, !P4 ;  /* 0x0000001835047208 */ /* 0x000fe40006000000 */
[----:B------:R-:W-:-:S02]  /*2b40*/  FSETP.GEU.AND P4, PT, R54, R25, PT ;  /* 0x000000193600720b */ /* 0x000fc40003f8e000 */
[----:B------:R-:W-:Y:S01]  /*2b50*/  FSEL R6, R51, R26, !P5 ;  /* 0x0000001a33067208 */ /* 0x000fe20006800000 */
[----:B------:R-:W-:Y:S01]  /*2b60*/  LDS.128 R12, [R47.X4+0x2000] ;  /* 0x002000002f0c7984 */ /* 0x000fe20000004c00 */
[----:B------:R-:W-:Y:S02]  /*2b70*/  FSETP.NAN.AND P5, PT, R52, R52, PT ;  /* 0x000000343400720b */ /* 0x000fe40003fa8000 */
[----:B------:R-:W-:Y:S02]  /*2b80*/  @!P1 FSEL R53, R53, R4, P3 ;  /* 0x0000000435359208 */ /* 0x000fe40001800000 */
[----:B------:R-:W-:Y:S02]  /*2b90*/  FSETP.GEU.AND P3, PT, R56, R35, PT ;  /* 0x000000233800720b */ /* 0x000fe40003f6e000 */
[----:B------:R-:W-:Y:S02]  /*2ba0*/  FSEL R7, R54, R25, !P4 ;  /* 0x0000001936077208 */ /* 0x000fe40006000000 */
[----:B------:R-:W-:-:S02]  /*2bb0*/  FSETP.GEU.AND P4, PT, R28, R82, PT ;  /* 0x000000521c00720b */ /* 0x000fc40003f8e000 */
[----:B------:R-:W-:Y:S02]  /*2bc0*/  @!P1 FSEL R52, R52, R5, P5 ;  /* 0x0000000534349208 */ /* 0x000fe40002800000 */
[C---:B------:R-:W-:Y:S02]  /*2bd0*/  FSETP.GEU.AND P5, PT, R55.reuse, R0, PT ;  /* 0x000000003700720b */ /* 0x040fe40003fae000 */
[----:B------:R-:W-:Y:S02]  /*2be0*/  FSEL R5, R56, R35, !P3 ;  /* 0x0000002338057208 */ /* 0x000fe40005800000 */
[C---:B------:R-:W-:Y:S02]  /*2bf0*/  FSETP.NAN.AND P3, PT, R28.reuse, R28, PT ;  /* 0x0000001c1c00720b */ /* 0x040fe40003f68000 */
[----:B------:R-:W-:Y:S02]  /*2c00*/  FSEL R11, R28, R82, !P4 ;  /* 0x000000521c0b7208 */ /* 0x000fe40006000000 */
[----:B------:R-:W-:-:S02]  /*2c10*/  FSEL R4, R55, R0, !P5 ;  /* 0x0000000037047208 */ /* 0x000fc40006800000 */
[C---:B------:R-:W-:Y:S02]  /*2c20*/  FSETP.NAN.AND P2, PT, R51.reuse, R51, PT ;  /* 0x000000333300720b */ /* 0x040fe40003f48000 */
[----:B------:R-:W-:Y:S02]  /*2c30*/  FSETP.NAN.AND P5, PT, R56, R56, PT ;  /* 0x000000383800720b */ /* 0x000fe40003fa8000 */
[----:B------:R-:W-:Y:S02]  /*2c40*/  @!P1 FSEL R28, R28, R11, P3 ;  /* 0x0000000b1c1c9208 */ /* 0x000fe40001800000 */
[----:B------:R-:W-:Y:S02]  /*2c50*/  FSETP.GEU.AND P3, PT, R30, R9, PT ;  /* 0x000000091e00720b */ /* 0x000fe40003f6e000 */
[----:B------:R-:W-:Y:S02]  /*2c60*/  @!P1 FSEL R51, R51, R6, P2 ;  /* 0x0000000633339208 */ /* 0x000fe40001000000 */
[----:B------:R-:W-:-:S02]  /*2c70*/  @!P1 FSEL R56, R56, R5, P5 ;  /* 0x0000000538389208 */ /* 0x000fc40002800000 */
[----:B------:R-:W-:Y:S02]  /*2c80*/  FSETP.NAN.AND P2, PT, R55, R55, PT ;  /* 0x000000373700720b */ /* 0x000fe40003f48000 */
[----:B------:R-:W-:Y:S02]  /*2c90*/  FSETP.GT.AND P4, PT, R29, R82, PT ;  /* 0x000000521d00720b */ /* 0x000fe40003f84000 */
[----:B------:R-:W-:Y:S02]  /*2ca0*/  FSEL R5, R30, R9, !P3 ;  /* 0x000000091e057208 */ /* 0x000fe40005800000 */
[----:B------:R-:W-:Y:S02]  /*2cb0*/  FSETP.GEU.AND P3, PT, R75, R18, PT ;  /* 0x000000124b00720b */ /* 0x000fe40003f6e000 */
[----:B------:R-:W-:Y:S02]  /*2cc0*/  FSETP.NAN.AND P0, PT, R33, R33, PT ;  /* 0x000000212100720b */ /* 0x000fe40003f08000 */
[----:B------:R-:W-:-:S02]  /*2cd0*/  @!P1 FSEL R55, R55, R4, P2 ;  /* 0x0000000437379208 */ /* 0x000fc40001000000 */
[----:B------:R-:W-:Y:S02]  /*2ce0*/  FSEL R82, R29, R82, P4 ;  /* 0x000000521d527208 */ /* 0x000fe40002000000 */
[C---:B------:R-:W-:Y:S02]  /*2cf0*/  FSETP.NAN.AND P4, PT, R75.reuse, R75, PT ;  /* 0x0000004b4b00720b */ /* 0x040fe40003f88000 */
[----:B------:R-:W-:Y:S02]  /*2d00*/  FSEL R4, R75, R18, !P3 ;  /* 0x000000124b047208 */ /* 0x000fe40005800000 */
[----:B------:R-:W-:Y:S02]  /*2d10*/  @!P1 FSEL R33, R33, R8, P0 ;  /* 0x0000000821219208 */ /* 0x000fe40000000000 */
[----:B------:R-:W-:Y:S02]  /*2d20*/  FSETP.NAN.AND P0, PT, R54, R54, PT ;  /* 0x000000363600720b */ /* 0x000fe40003f08000 */
[----:B------:R-:W-:-:S02]  /*2d30*/  @!P1 FSEL R75, R75, R4, P4 ;  /* 0x000000044b4b9208 */ /* 0x000fc40002000000 */
[----:B------:R-:W-:Y:S02]  /*2d40*/  FSETP.GT.AND P5, PT, R32, R9, PT ;  /* 0x000000092000720b */ /* 0x000fe40003fa4000 */
[----:B------:R-:W-:Y:S02]  /*2d50*/  FSETP.GT.AND P4, PT, R74, R79, PT ;  /* 0x0000004f4a00720b */ /* 0x000fe40003f84000 */
[----:B------:R-:W-:Y:S02]  /*2d60*/  @!P1 FSEL R54, R54, R7, P0 ;  /* 0x0000000736369208 */ /* 0x000fe40000000000 */
[----:B------:R-:W-:Y:S02]  /*2d70*/  FSETP.NAN.AND P2, PT, R30, R30, PT ;  /* 0x0000001e1e00720b */ /* 0x000fe40003f48000 */
[----:B------:R-:W-:Y:S02]  /*2d80*/  FSEL R9, R32, R9, P5 ;  /* 0x0000000920097208 */ /* 0x000fe40002800000 */
[----:B------:R-:W-:-:S02]  /*2d90*/  FSETP.GEU.AND P3, PT, R70, R23, PT ;  /* 0x000000174600720b */ /* 0x000fc40003f6e000 */
[----:B------:R-:W-:Y:S02]  /*2da0*/  FSEL R7, R74, R79, P4 ;  /* 0x0000004f4a077208 */ /* 0x000fe40002000000 */
[----:B------:R-:W-:Y:S02]  /*2db0*/  FSETP.NAN.AND P5, PT, R29, R29, PT ;  /* 0x0000001d1d00720b */ /* 0x000fe40003fa8000 */
[----:B------:R-:W-:Y:S02]  /*2dc0*/  FSETP.GEU.AND P4, PT, R71, R10, PT ;  /* 0x0000000a4700720b */ /* 0x000fe40003f8e000 */
[----:B------:R-:W-:Y:S02]  /*2dd0*/  @!P1 FSEL R30, R30, R5, P2 ;  /* 0x000000051e1e9208 */ /* 0x000fe40001000000 */
[----:B------:R-:W-:Y:S02]  /*2de0*/  FSEL R5, R70, R23, !P3 ;  /* 0x0000001746057208 */ /* 0x000fe40005800000 */
[----:B------:R-:W-:-:S02]  /*2df0*/  @!P1 FSEL R29, R29, R82, P5 ;  /* 0x000000521d1d9208 */ /* 0x000fc40002800000 */
[C---:B------:R-:W-:Y:S02]  /*2e00*/  FSETP.NAN.AND P3, PT, R71.reuse, R71, PT ;  /* 0x000000474700720b */ /* 0x040fe40003f68000 */
[----:B------:R-:W-:Y:S02]  /*2e10*/  FSEL R4, R71, R10, !P4 ;  /* 0x0000000a47047208 */ /* 0x000fe40006000000 */
[----:B------:R-:W-:Y:S02]  /*2e20*/  FSETP.GT.AND P5, PT, R69, R84, PT ;  /* 0x000000544500720b */ /* 0x000fe40003fa4000 */
[----:B------:R-:W-:Y:S02]  /*2e30*/  @!P1 FSEL R71, R71, R4, P3 ;  /* 0x0000000447479208 */ /* 0x000fe40001800000 */
[----:B------:R-:W-:Y:S02]  /*2e40*/  FSEL R6, R69, R84, P5 ;  /* 0x0000005445067208 */ /* 0x000fe40002800000 */
[----:B------:R-:W-:-:S02]  /*2e50*/  FSETP.GEU.AND P3, PT, R34, R79, PT ;  /* 0x0000004f2200720b */ /* 0x000fc40003f6e000 */
[----:B------:R-:W-:Y:S02]  /*2e60*/  FSETP.NAN.AND P5, PT, R70, R70, PT ;  /* 0x000000464600720b */ /* 0x000fe40003fa8000 */
[----:B------:R-:W-:Y:S02]  /*2e70*/  FSETP.GEU.AND P4, PT, R73, R84, PT ;  /* 0x000000544900720b */ /* 0x000fe40003f8e000 */
[----:B------:R-:W-:Y:S02]  /*2e80*/  FSEL R79, R34, R79, !P3 ;  /* 0x0000004f224f7208 */ /* 0x000fe40005800000 */
[----:B------:R-:W-:Y:S02]  /*2e90*/  @!P1 FSEL R70, R70, R5, P5 ;  /* 0x0000000546469208 */ /* 0x000fe40002800000 */
[----:B------:R-:W-:Y:S02]  /*2ea0*/  FSETP.GT.AND P3, PT, R66, R23, PT ;  /* 0x000000174200720b */ /* 0x000fe40003f64000 */
[----:B------:R-:W-:-:S02]  /*2eb0*/  FSETP.NAN.AND P0, PT, R32, R32, PT ;  /* 0x000000202000720b */ /* 0x000fc40003f08000 */
[----:B------:R-:W-:Y:S02]  /*2ec0*/  FSETP.GEU.AND P5, PT, R72, R19, PT ;  /* 0x000000134800720b */ /* 0x000fe40003fae000 */
[----:B------:R-:W-:Y:S02]  /*2ed0*/  FSEL R84, R73, R84, !P4 ;  /* 0x0000005449547208 */ /* 0x000fe40006000000 */
[----:B------:R-:W-:Y:S02]  /*2ee0*/  FSETP.NAN.AND P2, PT, R69, R69, PT ;  /* 0x000000454500720b */ /* 0x000fe40003f48000 */
[C---:B------:R-:W-:Y:S02]  /*2ef0*/  FSETP.NAN.AND P4, PT, R66.reuse, R66, PT ;  /* 0x000000424200720b */ /* 0x040fe40003f88000 */
[----:B------:R-:W-:Y:S02]  /*2f00*/  FSEL R23, R66, R23, P3 ;  /* 0x0000001742177208 */ /* 0x000fe40001800000 */
[----:B------:R-:W-:-:S02]  /*2f10*/  @!P1 FSEL R32, R32, R9, P0 ;  /* 0x0000000920209208 */ /* 0x000fc40000000000 */
[----:B------:R-:W-:Y:S02]  /*2f20*/  FSEL R5, R72, R19, !P5 ;  /* 0x0000001348057208 */ /* 0x000fe40006800000 */
[----:B------:R-:W-:Y:S02]  /*2f30*/  FSETP.NAN.AND P0, PT, R74, R74, PT ;  /* 0x0000004a4a00720b */ /* 0x000fe40003f08000 */
[----:B------:R-:W-:Y:S02]  /*2f40*/  FSETP.NAN.AND P5, PT, R34, R34, PT ;  /* 0x000000222200720b */ /* 0x000fe40003fa8000 */
[----:B------:R-:W-:Y:S02]  /*2f50*/  @!P1 FSEL R69, R69, R6, P2 ;  /* 0x0000000645459208 */ /* 0x000fe40001000000 */
[----:B------:R-:W-:Y:S01]  /*2f60*/  @!P1 FSEL R66, R66, R23, P4 ;  /* 0x0000001742429208 */ /* 0x000fe20002000000 */
[----:B------:R-:W-:Y:S01]  /*2f70*/  IMAD.WIDE R22, R22, R49, c[0x0][0x188] ;  /* 0x0000620016167625 */ /* 0x000fe200078e0231 */
[----:B------:R-:W-:-:S02]  /*2f80*/  FSETP.NAN.AND P2, PT, R72, R72, PT ;  /* 0x000000484800720b */ /* 0x000fc40003f48000 */
[----:B------:R-:W-:Y:S02]  /*2f90*/  FSETP.GT.AND P4, PT, R67, R10, PT ;  /* 0x0000000a4300720b */ /* 0x000fe40003f84000 */
[----:B------:R-:W-:Y:S02]  /*2fa0*/  @!P1 FSEL R74, R74, R7, P0 ;  /* 0x000000074a4a9208 */ /* 0x000fe40000000000 */
[----:B------:R-:W-:Y:S01]  /*2fb0*/  @!P1 FSEL R34, R34, R79, P5 ;  /* 0x0000004f22229208 */ /* 0x000fe20002800000 */
[----:B------:R-:W-:Y:S01]  /*2fc0*/  IMAD.MOV.U32 R79, RZ, RZ, R28 ;  /* 0x000000ffff4f7224 */ /* 0x000fe200078e001c */
[----:B------:R-:W-:Y:S02]  /*2fd0*/  FSETP.NAN.AND P0, PT, R73, R73, PT ;  /* 0x000000494900720b */ /* 0x000fe40003f08000 */
[----:B------:R-:W-:Y:S02]  /*2fe0*/  FSETP.GT.AND P3, PT, R65, R18, PT ;  /* 0x000000124100720b */ /* 0x000fe40003f64000 */
[----:B------:R-:W-:-:S02]  /*2ff0*/  FSETP.GT.AND P5, PT, R68, R19, PT ;  /* 0x000000134400720b */ /* 0x000fc40003fa4000 */
[----:B------:R-:W-:Y:S02]  /*3000*/  @!P1 FSEL R72, R72, R5, P2 ;  /* 0x0000000548489208 */ /* 0x000fe40001000000 */
[C---:B------:R-:W-:Y:S01]  /*3010*/  FSEL R10, R67.reuse, R10, P4 ;  /* 0x0000000a430a7208 */ /* 0x040fe20002000000 */
[----:B------:R-:W0:Y:S01]  /*3020*/  LDS.128 R4, [R47.X4] ;  /* 0x000000002f047984 */ /* 0x000e220000004c00 */
[----:B------:R-:W-:Y:S02]  /*3030*/  FSETP.NAN.AND P2, PT, R67, R67, PT ;  /* 0x000000434300720b */ /* 0x000fe40003f48000 */
[----:B------:R-:W-:Y:S02]  /*3040*/  @!P1 FSEL R73, R73, R84, P0 ;  /* 0x0000005449499208 */ /* 0x000fe40000000000 */
[----:B------:R-:W-:Y:S02]  /*3050*/  FSEL R18, R65, R18, P3 ;  /* 0x0000001241127208 */ /* 0x000fe40001800000 */
[----:B------:R-:W-:-:S02]  /*3060*/  FSEL R19, R68, R19, P5 ;  /* 0x0000001344137208 */ /* 0x000fc40002800000 */
[----:B------:R-:W-:Y:S02]  /*3070*/  FSETP.NAN.AND P0, PT, R65, R65, PT ;  /* 0x000000414100720b */ /* 0x000fe40003f08000 */
[C---:B------:R-:W-:Y:S02]  /*3080*/  FSETP.NAN.AND P3, PT, R68.reuse, R68, PT ;  /* 0x000000444400720b */ /* 0x040fe40003f68000 */
[----:B------:R-:W-:Y:S02]  /*3090*/  @!P1 FSEL R67, R67, R10, P2 ;  /* 0x0000000a43439208 */ /* 0x000fe40001000000 */
[----:B------:R-:W1:Y:S01]  /*30a0*/  LDS.128 R8, [R47.X4+0x1000] ;  /* 0x001000002f087984 */ /* 0x000e620000004c00 */
[----:B------:R-:W-:Y:S02]  /*30b0*/  @!P1 FSEL R65, R65, R18, P0 ;  /* 0x0000001241419208 */ /* 0x000fe40000000000 */
[----:B------:R-:W-:Y:S02]  /*30c0*/  @!P1 FSEL R68, R68, R19, P3 ;  /* 0x0000001344449208 */ /* 0x000fe40001800000 */
[----:B------:R-:W2:Y:S01]  /*30d0*/  LDS.128 R16, [R47.X4+0x3000] ;  /* 0x003000002f107984 */ /* 0x000ea20000004c00 */
[----:B------:R-:W-:-:S02]  /*30e0*/  FSETP.GT.AND P4, PT, R58, R77, PT ;  /* 0x0000004d3a00720b */ /* 0x000fc40003f84000 */
[----:B------:R-:W-:Y:S02]  /*30f0*/  FSETP.GT.AND P5, PT, R57, R86, PT ;  /* 0x000000563900720b */ /* 0x000fe40003fa4000 */
[----:B------:R-:W-:Y:S02]  /*3100*/  FSETP.GT.AND P3, PT, R59, R26, PT ;  /* 0x0000001a3b00720b */ /* 0x000fe40003f64000 */
[----:B------:R-:W-:Y:S02]  /*3110*/  FSEL R77, R58, R77, P4 ;  /* 0x0000004d3a4d7208 */ /* 0x000fe40002000000 */
[----:B------:R-:W-:Y:S02]  /*3120*/  FSETP.GT.AND P4, PT, R60, R27, PT ;  /* 0x0000001b3c00720b */ /* 0x000fe40003f84000 */
[----:B------:R-:W-:Y:S02]  /*3130*/  FSEL R86, R57, R86, P5 ;  /* 0x0000005639567208 */ /* 0x000fe40002800000 */
[----:B------:R-:W-:-:S02]  /*3140*/  FSEL R26, R59, R26, P3 ;  /* 0x0000001a3b1a7208 */ /* 0x000fc40001800000 */
[----:B------:R-:W-:Y:S02]  /*3150*/  FSETP.NAN.AND P5, PT, R59, R59, PT ;  /* 0x0000003b3b00720b */ /* 0x000fe40003fa8000 */
[C---:B------:R-:W-:Y:S02]  /*3160*/  FSETP.NAN.AND P3, PT, R60.reuse, R60, PT ;  /* 0x0000003c3c00720b */ /* 0x040fe40003f68000 */
[----:B------:R-:W-:Y:S01]  /*3170*/  FSEL R27, R60, R27, P4 ;  /* 0x0000001b3c1b7208 */ /* 0x000fe20002000000 */
[----:B0-----:R0:W-:Y:S01]  /*3180*/  @!P1 STG.E.128 [R80.64], R4 ;  /* 0x0000000450009986 */ /* 0x0011e2000c101d04 */
[----:B------:R-:W-:Y:S02]  /*3190*/  FSETP.NAN.AND P0, PT, R58, R58, PT ;  /* 0x0000003a3a00720b */ /* 0x000fe40003f08000 */
[----:B------:R-:W-:Y:S02]  /*31a0*/  FSETP.NAN.AND P2, PT, R57, R57, PT ;  /* 0x000000393900720b */ /* 0x000fe40003f48000 */
[----:B------:R-:W-:-:S02]  /*31b0*/  @!P1 FSEL R59, R59, R26, P5 ;  /* 0x0000001a3b3b9208 */ /* 0x000fc40002800000 */
[----:B------:R-:W-:Y:S02]  /*31c0*/  @!P1 FSEL R60, R60, R27, P3 ;  /* 0x0000001b3c3c9208 */ /* 0x000fe40001800000 */
[----:B------:R-:W-:Y:S02]  /*31d0*/  FSETP.GT.AND P3, PT, R61, R24, PT ;  /* 0x000000183d00720b */ /* 0x000fe40003f64000 */
[----:B------:R-:W-:Y:S02]  /*31e0*/  FSETP.GT.AND P5, PT, R62, R25, PT ;  /* 0x000000193e00720b */ /* 0x000fe40003fa4000 */
[----:B------:R-:W-:Y:S01]  /*31f0*/  @!P1 FSEL R58, R58, R77, P0 ;  /* 0x0000004d3a3a9208 */ /* 0x000fe20000000000 */
[----:B------:R-:W-:Y:S01]  /*3200*/  IMAD.MOV.U32 R77, RZ, RZ, R34 ;  /* 0x000000ffff4d7224 */ /* 0x000fe200078e0022 */
[----:B------:R-:W-:Y:S01]  /*3210*/  @!P1 FSEL R57, R57, R86, P2 ;  /* 0x0000005639399208 */ /* 0x000fe20001000000 */
[----:B-1----:R1:W-:Y:S01]  /*3220*/  @!P1 STG.E.128 [R20.64], R8 ;  /* 0x0000000814009986 */ /* 0x0023e2000c101d04 */
[C---:B------:R-:W-:Y:S01]  /*3230*/  FSETP.NAN.AND P2, PT, R61.reuse, R61, PT ;  /* 0x0000003d3d00720b */ /* 0x040fe20003f48000 */
[----:B0-----:R-:W-:Y:S01]  /*3240*/  IMAD.MOV.U32 R81, RZ, RZ, R32 ;  /* 0x000000ffff517224 */ /* 0x001fe200078e0020 */
[----:B------:R-:W-:Y:S01]  /*3250*/  FSETP.NAN.AND P0, PT, R62, R62, PT ;  /* 0x0000003e3e00720b */ /* 0x000fe20003f08000 */
[----:B------:R1:W-:Y:S01]  /*3260*/  @!P1 STG.E.128 [R22.64], R12 ;  /* 0x0000000c16009986 */ /* 0x0003e2000c101d04 */
[----:B------:R-:W-:-:S02]  /*3270*/  FSEL R24, R61, R24, P3 ;  /* 0x000000183d187208 */ /* 0x000fc40001800000 */
[C---:B------:R-:W-:Y:S02]  /*3280*/  FSEL R25, R62.reuse, R25, P5 ;  /* 0x000000193e197208 */ /* 0x040fe40002800000 */
[----:B------:R-:W-:Y:S02]  /*3290*/  @!P1 FSEL R61, R61, R24, P2 ;  /* 0x000000183d3d9208 */ /* 0x000fe40001000000 */
[----:B------:R-:W-:Y:S01]  /*32a0*/  @!P1 FSEL R62, R62, R25, P0 ;  /* 0x000000193e3e9208 */ /* 0x000fe20000000000 */
[----:B------:R-:W-:Y:S01]  /*32b0*/  IMAD.WIDE R24, R78, R49, c[0x0][0x188] ;  /* 0x000062004e187625 */ /* 0x000fe200078e0231 */
[----:B------:R-:W-:Y:S02]  /*32c0*/  IADD3 R43, P0, R43, 0x1000, RZ ;  /* 0x000010002b2b7810 */ /* 0x000fe40007f1e0ff */
[----:B------:R-:W-:Y:S01]  /*32d0*/  FSETP.GT.AND P4, PT, R63, R0, PT ;  /* 0x000000003f00720b */ /* 0x000fe20003f84000 */
[----:B------:R-:W-:Y:S01]  /*32e0*/  IMAD.MOV.U32 R78, RZ, RZ, R50 ;  /* 0x000000ffff4e7224 */ /* 0x000fe200078e0032 */
[----:B------:R-:W-:Y:S01]  /*32f0*/  IADD3.X R42, RZ, R42, RZ, P0, !PT ;  /* 0x0000002aff2a7210 */ /* 0x000fe200007fe4ff */
[----:B--2---:R1:W-:Y:S01]  /*3300*/  @!P1 STG.E.128 [R24.64], R16 ;  /* 0x0000001018009986 */ /* 0x0043e2000c101d04 */
[----:B------:R-:W-:-:S02]  /*3310*/  ISETP.GE.U32.AND P0, PT, R43, 0x2000, PT ;  /* 0x000020002b00780c */ /* 0x000fc40003f06070 */
[----:B------:R-:W-:Y:S02]  /*3320*/  FSETP.GT.AND P5, PT, R64, R35, PT ;  /* 0x000000234000720b */ /* 0x000fe40003fa4000 */
[----:B------:R-:W-:Y:S02]  /*3330*/  ISETP.GE.U32.AND.EX P0, PT, R42, RZ, PT, P0 ;  /* 0x000000ff2a00720c */ /* 0x000fe40003f06100 */
[C---:B------:R-:W-:Y:S02]  /*3340*/  FSEL R0, R63.reuse, R0, P4 ;  /* 0x000000003f007208 */ /* 0x040fe40002000000 */
[----:B------:R-:W-:Y:S02]  /*3350*/  FSETP.NAN.AND P3, PT, R63, R63, PT ;  /* 0x0000003f3f00720b */ /* 0x000fe40003f68000 */
[C---:B------:R-:W-:Y:S02]  /*3360*/  FSETP.NAN.AND P4, PT, R64.reuse, R64, PT ;  /* 0x000000404000720b */ /* 0x040fe40003f88000 */
[----:B------:R-:W-:-:S02]  /*3370*/  FSEL R35, R64, R35, P5 ;  /* 0x0000002340237208 */ /* 0x000fc40002800000 */
[----:B------:R-:W-:Y:S02]  /*3380*/  @!P1 FSEL R63, R63, R0, P3 ;  /* 0x000000003f3f9208 */ /* 0x000fe40001800000 */
[----:B------:R-:W-:Y:S02]  /*3390*/  @!P1 FSEL R64, R64, R35, P4 ;  /* 0x0000002340409208 */ /* 0x000fe40002000000 */
[----:B------:R-:W-:Y:S02]  /*33a0*/  MOV R50, R33 ;  /* 0x0000002100327202 */ /* 0x000fe40000000f00 */
[----:B------:R-:W-:Y:S02]  /*33b0*/  MOV R80, R30 ;  /* 0x0000001e00507202 */ /* 0x000fe40000000f00 */
[----:B------:R-:W-:Y:S01]  /*33c0*/  MOV R82, R29 ;  /* 0x0000001d00527202 */ /* 0x000fe20000000f00 */
[----:B-1----:R-:W-:Y:S01]  /*33d0*/  @P0 CALL.REL.NOINC `(.L_x_45) ;  /* 0x0000001000000944 */ /* 0x002fe20003c00000 */
[----:B------:R-:W-:Y:S05]  /*33e0*/  BRA `(.L_x_46) ;  /* 0xffffd0b000007947 */ /* 0x000fea000383ffff */
.L_x_45:
[----:B------:R-:W-:Y:S01]  /*33f0*/  BAR.SYNC.DEFER_BLOCKING 0x0 ;  /* 0x0000000000007b1d */ /* 0x000fe20000010000 */
[C---:B------:R-:W-:Y:S01]  /*3400*/  FSETP.NAN.AND P0, PT, R79.reuse, R79, PT ;  /* 0x0000004f4f00720b */ /* 0x040fe20003f08000 */
[----:B------:R-:W-:Y:S01]  /*3410*/  IMAD.MOV.U32 R9, RZ, RZ, 0x3f800000 ;  /* 0x3f800000ff097424 */ /* 0x000fe200078e00ff */
[CC--:B------:R-:W-:Y:S01]  /*3420*/  FSETP.GEU.AND P2, PT, R79.reuse, R80.reuse, PT ;  /* 0x000000504f00720b */ /* 0x0c0fe20003f4e000 */
[----:B------:R-:W-:Y:S01]  /*3430*/  IMAD.MOV.U32 R20, RZ, RZ, -0x1 ;  /* 0xffffffffff147424 */ /* 0x000fe200078e00ff */
[----:B------:R-:W-:-:S02]  /*3440*/  FSEL R80, R79, R80, P0 ;  /* 0x000000504f507208 */ /* 0x000fc40000000000 */
[----:B------:R-:W-:Y:S02]  /*3450*/  SHF.R.U32.HI R2, RZ, 0x3, R40 ;  /* 0x00000003ff027819 */ /* 0x000fe40000011628 */
[----:B------:R-:W-:Y:S02]  /*3460*/  FSEL R79, R79, R80, !P2 ;  /* 0x000000504f4f7208 */ /* 0x000fe40005000000 */
[----:B------:R-:W-:Y:S02]  /*3470*/  LOP3.LUT R2, R2, 0x1c, RZ, 0xc0, !PT ;  /* 0x0000001c02027812 */ /* 0x000fe400078ec0ff */
[C---:B------:R-:W-:Y:S02]  /*3480*/  FSETP.GEU.AND P2, PT, R79.reuse, R77, PT ;  /* 0x0000004d4f00720b */ /* 0x040fe40003f4e000 */
[----:B------:R-:W-:Y:S02]  /*3490*/  FSETP.NAN.AND P0, PT, R79, R79, PT ;  /* 0x0000004f4f00720b */ /* 0x000fe40003f08000 */
[----:B------:R-:W-:-:S09]  /*34a0*/  SHF.L.U64.HI R46, R39, 0x1, R46 ;  /* 0x00000001272e7819 */ /* 0x000fd2000001022e */
[----:B------:R-:W-:-:S04]  /*34b0*/  @P2 FSEL R79, R79, R77, P0 ;  /* 0x0000004d4f4f2208 */ /* 0x000fc80000000000 */
[C---:B------:R-:W-:Y:S02]  /*34c0*/  FSETP.GEU.AND P2, PT, R79.reuse, R73, PT ;  /* 0x000000494f00720b */ /* 0x040fe40003f4e000 */
[----:B------:R-:W-:-:S11]  /*34d0*/  FSETP.NAN.AND P0, PT, R79, R79, PT ;  /* 0x0000004f4f00720b */ /* 0x000fd60003f08000 */
        /* <DEDUP_REMOVED lines=21> */
[----:B------:R-:W-:Y:S02]  /*3630*/  @P2 FSEL R79, R79, R54, P0 ;  /* 0x000000364f4f2208 */ /* 0x000fe40000000000 */
[C---:B------:R-:W-:Y:S02]  /*3640*/  FSETP.NAN.AND P0, PT, R82.reuse, R82, PT ;  /* 0x000000525200720b */ /* 0x040fe40003f08000 */
[C---:B------:R-:W-:Y:S02]  /*3650*/  FSETP.GEU.AND P3, PT, R79.reuse, R53, PT ;  /* 0x000000354f00720b */ /* 0x040fe40003f6e000 */
[CC--:B------:R-:W-:Y:S02]  /*3660*/  FSETP.GT.AND P2, PT, R82.reuse, R81.reuse, PT ;  /* 0x000000515200720b */ /* 0x0c0fe40003f44000 */
[----:B------:R-:W-:Y:S02]  /*3670*/  FSEL R81, R82, R81, P0 ;  /* 0x0000005152517208 */ /* 0x000fe40000000000 */
[----:B------:R-:W-:-:S02]  /*3680*/  FSETP.NAN.AND P0, PT, R79, R79, PT ;  /* 0x0000004f4f00720b */ /* 0x000fc40003f08000 */
[----:B------:R-:W-:-:S04]  /*3690*/  FSEL R81, R82, R81, P2 ;  /* 0x0000005152517208 */ /* 0x000fc80001000000 */
[----:B------:R-:W-:Y:S02]  /*36a0*/  FSETP.GT.AND P2, PT, R81, R74, PT ;  /* 0x0000004a5100720b */ /* 0x000fe40003f44000 */
[----:B------:R-:W-:Y:S02]  /*36b0*/  @P3 FSEL R79, R79, R53, P0 ;  /* 0x000000354f4f3208 */ /* 0x000fe40000000000 */
[----:B------:R-:W-:Y:S02]  /*36c0*/  FSETP.NAN.AND P3, PT, R81, R81, PT ;  /* 0x000000515100720b */ /* 0x000fe40003f68000 */
[C---:B------:R-:W-:Y:S02]  /*36d0*/  FSETP.GEU.AND P4, PT, R79.reuse, R52, PT ;  /* 0x000000344f00720b */ /* 0x040fe40003f8e000 */
[----:B------:R-:W-:-:S05]  /*36e0*/  FSETP.NAN.AND P0, PT, R79, R79, PT ;  /* 0x0000004f4f00720b */ /* 0x000fca0003f08000 */
[----:B------:R-:W-:-:S04]  /*36f0*/  @!P2 FSEL R81, R81, R74, P3 ;  /* 0x0000004a5151a208 */ /* 0x000fc80001800000 */
        /* <DEDUP_REMOVED lines=18> */
[----:B------:R-:W-:Y:S02]  /*3820*/  FSETP.NAN.AND P2, PT, R81, R81, PT ;  /* 0x000000515100720b */ /* 0x000fe40003f48000 */
[----:B------:R-:W-:Y:S02]  /*3830*/  @P4 FSEL R79, R79, R50, P0 ;  /* 0x000000324f4f4208 */ /* 0x000fe40000000000 */
[----:B------:R-:W-:-:S03]  /*3840*/  FSETP.GT.AND P0, PT, R81, R66, PT ;  /* 0x000000425100720b */ /* 0x000fc60003f04000 */
[----:B------:R-:W0:Y:S10]  /*3850*/  SHFL.BFLY PT, R0, R79, 0x10, 0x1f ;  /* 0x0e001f004f007f89 */ /* 0x000e3400000e0000 */
[----:B------:R-:W-:-:S02]  /*3860*/  @!P0 FSEL R81, R81, R66, P2 ;  /* 0x0000004251518208 */ /* 0x000fc40001000000 */
[----:B------:R-:W-:Y:S02]  /*3870*/  FSETP.NAN.AND P0, PT, R79, R79, PT ;  /* 0x0000004f4f00720b */ /* 0x000fe40003f08000 */
[C---:B------:R-:W-:Y:S02]  /*3880*/  FSETP.GT.AND P2, PT, R81.reuse, R65, PT ;  /* 0x000000415100720b */ /* 0x040fe40003f44000 */
[----:B------:R-:W-:Y:S02]  /*3890*/  FSETP.NAN.AND P3, PT, R81, R81, PT ;  /* 0x000000515100720b */ /* 0x000fe40003f68000 */
[----:B0-----:R-:W-:-:S09]  /*38a0*/  FSETP.GEU.AND P4, PT, R79, R0, PT ;  /* 0x000000004f00720b */ /* 0x001fd20003f8e000 */
[----:B------:R-:W-:Y:S02]  /*38b0*/  @!P2 FSEL R81, R81, R65, P3 ;  /* 0x000000415151a208 */ /* 0x000fe40001800000 */
[----:B------:R-:W-:Y:S02]  /*38c0*/  @!P0 FSEL R79, R79, R0, !P4 ;  /* 0x000000004f4f8208 */ /* 0x000fe40006000000 */
[CC--:B------:R-:W-:Y:S02]  /*38d0*/  FSETP.GT.AND P0, PT, R81.reuse, R64.reuse, PT ;  /* 0x000000405100720b */ /* 0x0c0fe40003f04000 */
[C---:B------:R-:W-:Y:S01]  /*38e0*/  FSETP.NAN.AND P2, PT, R81.reuse, R81, PT ;  /* 0x000000515100720b */ /* 0x040fe20003f48000 */
[----:B------:R-:W0:Y:S10]  /*38f0*/  SHFL.BFLY PT, R0, R79, 0x8, 0x1f ;  /* 0x0d001f004f007f89 */ /* 0x000e3400000e0000 */
[----:B------:R-:W-:-:S04]  /*3900*/  @!P0 FSEL R81, R81, R64, P2 ;  /* 0x0000004051518208 */ /* 0x000fc80001000000 */
[C---:B------:R-:W-:Y:S02]  /*3910*/  FSETP.GT.AND P0, PT, R81.reuse, R63, PT ;  /* 0x0000003f5100720b */ /* 0x040fe40003f04000 */
[----:B------:R-:W-:Y:S02]  /*3920*/  FSETP.NAN.AND P2, PT, R81, R81, PT ;  /* 0x000000515100720b */ /* 0x000fe40003f48000 */
[----:B0-----:R-:W-:-:S09]  /*3930*/  FSETP.GEU.AND P3, PT, R79, R0, PT ;  /* 0x000000004f00720b */ /* 0x001fd20003f6e000 */
[----:B------:R-:W-:Y:S02]  /*3940*/  @!P0 FSEL R81, R81, R63, P2 ;  /* 0x0000003f51518208 */ /* 0x000fe40001000000 */
[----:B------:R-:W-:Y:S02]  /*3950*/  FSETP.NAN.AND P0, PT, R79, R79, PT ;  /* 0x0000004f4f00720b */ /* 0x000fe40003f08000 */
[----:B------:R-:W-:Y:S02]  /*3960*/  FSETP.GT.AND P2, PT, R81, R62, PT ;  /* 0x0000003e5100720b */ /* 0x000fe40003f44000 */
[----:B------:R-:W-:Y:S02]  /*3970*/  @P3 FSEL R79, R79, R0, P0 ;  /* 0x000000004f4f3208 */ /* 0x000fe40000000000 */
[----:B------:R-:W-:-:S03]  /*3980*/  FSETP.NAN.AND P0, PT, R81, R81, PT ;  /* 0x000000515100720b */ /* 0x000fc60003f08000 */
[----:B------:R-:W0:Y:S06]  /*3990*/  SHFL.BFLY PT, R0, R79, 0x4, 0x1f ;  /* 0x0c801f004f007f89 */ /* 0x000e2c00000e0000 */
[----:B------:R-:W-:-:S04]  /*39a0*/  @!P2 FSEL R81, R81, R62, P0 ;  /* 0x0000003e5151a208 */ /* 0x000fc80000000000 */
[C---:B------:R-:W-:Y:S02]  /*39b0*/  FSETP.GT.AND P0, PT, R81.reuse, R61, PT ;  /* 0x0000003d5100720b */ /* 0x040fe40003f04000 */
[----:B------:R-:W-:-:S11]  /*39c0*/  FSETP.NAN.AND P2, PT, R81, R81, PT ;  /* 0x000000515100720b */ /* 0x000fd60003f48000 */
[----:B------:R-:W-:Y:S02]  /*39d0*/  @!P0 FSEL R81, R81, R61, P2 ;  /* 0x0000003d51518208 */ /* 0x000fe40001000000 */
[----:B------:R-:W-:Y:S02]  /*39e0*/  FSETP.NAN.AND P0, PT, R79, R79, PT ;  /* 0x0000004f4f00720b */ /* 0x000fe40003f08000 */
[----:B------:R-:W-:Y:S02]  /*39f0*/  FSETP.GT.AND P2, PT, R81, R60, PT ;  /* 0x0000003c5100720b */ /* 0x000fe40003f44000 */
[----:B0-----:R-:W-:Y:S02]  /*3a00*/  FSETP.GEU.AND P4, PT, R79, R0, PT ;  /* 0x000000004f00720b */ /* 0x001fe40003f8e000 */
[----:B------:R-:W-:-:S09]  /*3a10*/  FSETP.NAN.AND P3, PT, R81, R81, PT ;  /* 0x000000515100720b */ /* 0x000fd20003f68000 */
[----:B------:R-:W-:Y:S02]  /*3a20*/  @!P2 FSEL R81, R81, R60, P3 ;  /* 0x0000003c5151a208 */ /* 0x000fe40001800000 */
[----:B------:R-:W-:Y:S02]  /*3a30*/  @P4 FSEL R79, R79, R0, P0 ;  /* 0x000000004f4f4208 */ /* 0x000fe40000000000 */
[C---:B------:R-:W-:Y:S02]  /*3a40*/  FSETP.GT.AND P0, PT, R81.reuse, R59, PT ;  /* 0x0000003b5100720b */ /* 0x040fe40003f04000 */
        /* <DEDUP_REMOVED lines=10> */
[C---:B------:R-:W-:Y:S02]  /*3af0*/  FSETP.NAN.AND P0, PT, R81.reuse, R81, PT ;  /* 0x000000515100720b */ /* 0x040fe40003f08000 */
[----:B------:R-:W-:Y:S01]  /*3b00*/  ISETP.GE.AND P3, PT, R40, 0x8, PT ;  /* 0x000000082800780c */ /* 0x000fe20003f66270 */
[----:B------:R-:W0:Y:S06]  /*3b10*/  SHFL.BFLY PT, R0, R79, 0x1, 0x1f ;  /* 0x0c201f004f007f89 */ /* 0x000e2c00000e0000 */
[----:B------:R-:W-:-:S02]  /*3b20*/  @!P2 FSEL R81, R81, R57, P0 ;  /* 0x000000395151a208 */ /* 0x000fc40000000000 */
[----:B------:R-:W-:Y:S02]  /*3b30*/  LOP3.LUT P2, RZ, R40, 0x1f, RZ, 0xc0, !PT ;  /* 0x0000001f28ff7812 */ /* 0x000fe4000784c0ff */
[----:B------:R-:W-:Y:S01]  /*3b40*/  FSETP.NAN.AND P0, PT, R79, R79, PT ;  /* 0x0000004f4f00720b */ /* 0x000fe20003f08000 */
[----:B------:R-:W1:Y:S01]  /*3b50*/  SHFL.BFLY PT, R4, R81, 0x10, 0x1f ;  /* 0x0e001f0051047f89 */ /* 0x000e6200000e0000 */
[----:B------:R-:W-:Y:S02]  /*3b60*/  FSETP.NAN.AND P5, PT, R81, R81, PT ;  /* 0x000000515100720b */ /* 0x000fe40003fa8000 */
[----:B0-----:R-:W-:Y:S02]  /*3b70*/  FSETP.GEU.AND P6, PT, R79, R0, PT ;  /* 0x000000004f00720b */ /* 0x001fe40003fce000 */
[----:B-1----:R-:W-:-:S09]  /*3b80*/  FSETP.GT.AND P4, PT, R81, R4, PT ;  /* 0x000000045100720b */ /* 0x002fd20003f84000 */
[----:B------:R-:W-:Y:S02]  /*3b90*/  @!P5 FSEL R81, R81, R4, P4 ;  /* 0x000000045151d208 */ /* 0x000fe40002000000 */
[----:B------:R-:W-:Y:S02]  /*3ba0*/  @P6 SEL R79, R79, R0, P0 ;  /* 0x000000004f4f6207 */ /* 0x000fe40000000000 */
[C---:B------:R-:W-:Y:S01]  /*3bb0*/  FSETP.NAN.AND P4, PT, R81.reuse, R81, PT ;  /* 0x000000515100720b */ /* 0x040fe20003f88000 */
[----:B------:R-:W0:Y:S04]  /*3bc0*/  SHFL.BFLY PT, R0, R81, 0x8, 0x1f ;  /* 0x0d001f0051007f89 */ /* 0x000e2800000e0000 */
[----:B------:R-:W-:Y:S04]  /*3bd0*/  @!P2 STS [R2], R79 ;  /* 0x0000004f0200a388 */ /* 0x000fe80000000800 */
[----:B------:R-:W-:Y:S01]  /*3be0*/  BAR.SYNC.DEFER_BLOCKING 0x0 ;  /* 0x0000000000007b1d */ /* 0x000fe20000010000 */
[----:B0-----:R-:W-:-:S05]  /*3bf0*/  FSETP.GT.AND P0, PT, R81, R0, PT ;  /* 0x000000005100720b */ /* 0x001fca0003f04000 */
[----:B------:R-:W-:Y:S08]  /*3c00*/  @!P3 LDS R3, [R40.X4] ;  /* 0x000000002803b984 */ /* 0x000ff00000004800 */
[----:B------:R-:W-:-:S05]  /*3c10*/  @!P0 FSEL R81, R81, R0, P4 ;  /* 0x0000000051518208 */ /* 0x000fca0002000000 */
[----:B------:R-:W0:Y:S02]  /*3c20*/  SHFL.BFLY PT, R4, R81, 0x4, 0x1f ;  /* 0x0c801f0051047f89 */ /* 0x000e2400000e0000 */
[----:B0-----:R-:W-:Y:S02]  /*3c30*/  FSETP.GT.AND P4, PT, R81, R4, PT ;  /* 0x000000045100720b */ /* 0x001fe40003f84000 */
[----:B------:R-:W0:Y:S01]  /*3c40*/  SHFL.BFLY PT, R0, R3, 0x4, 0x1f ;  /* 0x0c801f0003007f89 */ /* 0x000e2200000e0000 */
[C---:B------:R-:W-:Y:S02]  /*3c50*/  FSETP.NAN.AND P0, PT, R3.reuse, R3, PT ;  /* 0x000000030300720b */ /* 0x040fe40003f08000 */
[----:B0-----:R-:W-:-:S04]  /*3c60*/  FSETP.GEU.AND P5, PT, R3, R0, PT ;  /* 0x000000000300720b */ /* 0x001fc80003fae000 */
[----:B------:R-:W-:Y:S02]  /*3c70*/  FSEL R0, R3, R0, !P5 ;  /* 0x0000000003007208 */ /* 0x000fe40006800000 */
[----:B------:R-:W-:Y:S02]  /*3c80*/  FSETP.NAN.AND P5, PT, R81, R81, PT ;  /* 0x000000515100720b */ /* 0x000fe40003fa8000 */
[----:B------:R-:W-:Y:S02]  /*3c90*/  FSEL R5, R3, R0, P0 ;  /* 0x0000000003057208 */ /* 0x000fe40000000000 */
[----:B------:R-:W-:Y:S02]  /*3ca0*/  @!P4 FSEL R81, R81, R4, P5 ;  /* 0x000000045151c208 */ /* 0x000fe40002800000 */
[----:B------:R-:W-:Y:S01]  /*3cb0*/  FSETP.NAN.AND P0, PT, R5, R5, PT ;  /* 0x000000050500720b */ /* 0x000fe20003f08000 */
[----:B------:R-:W0:Y:S01]  /*3cc0*/  SHFL.BFLY PT, R0, R5, 0x2, 0x1f ;  /* 0x0c401f0005007f89 */ /* 0x000e2200000e0000 */
[----:B------:R-:W-:-:S03]  /*3cd0*/  FSETP.NAN.AND P5, PT, R81, R81, PT ;  /* 0x000000515100720b */ /* 0x000fc60003fa8000 */
[----:B------:R-:W1:Y:S01]  /*3ce0*/  SHFL.BFLY PT, R4, R81, 0x2, 0x1f ;  /* 0x0c401f0051047f89 */ /* 0x000e6200000e0000 */
[----:B0-----:R-:W-:Y:S02]  /*3cf0*/  FSETP.GEU.AND P6, PT, R5, R0, PT ;  /* 0x000000000500720b */ /* 0x001fe40003fce000 */
[----:B-1----:R-:W-:-:S11]  /*3d00*/  FSETP.GT.AND P4, PT, R81, R4, PT ;  /* 0x000000045100720b */ /* 0x002fd60003f84000 */
[----:B------:R-:W-:Y:S02]  /*3d10*/  @P6 FSEL R5, R5, R0, P0 ;  /* 0x0000000005056208 */ /* 0x000fe40000000000 */
[C---:B------:R-:W-:Y:S02]  /*3d20*/  LOP3.LUT P0, RZ, R40.reuse, 0x7, RZ, 0xc0, !PT ;  /* 0x0000000728ff7812 */ /* 0x040fe4000780c0ff */
[----:B------:R-:W-:Y:S01]  /*3d30*/  @!P4 FSEL R81, R81, R4, P5 ;  /* 0x000000045151c208 */ /* 0x000fe20002800000 */
[----:B------:R-:W0:Y:S01]  /*3d40*/  SHFL.BFLY PT, R0, R5, 0x1, 0x1f ;  /* 0x0c201f0005007f89 */ /* 0x000e2200000e0000 */
[----:B------:R-:W-:Y:S02]  /*3d50*/  ISETP.LT.AND P0, PT, R40, 0x8, !P0 ;  /* 0x000000082800780c */ /* 0x000fe40004701270 */
[C---:B------:R-:W-:Y:S01]  /*3d60*/  FSETP.NAN.AND P6, PT, R5.reuse, R5, PT ;  /* 0x000000050500720b */ /* 0x040fe20003fc8000 */
[----:B------:R-:W1:Y:S01]  /*3d70*/  SHFL.BFLY PT, R4, R81, 0x1, 0x1f ;  /* 0x0c201f0051047f89 */ /* 0x000e6200000e0000 */
[----:B0-----:R-:W-:-:S02]  /*3d80*/  FSETP.GEU.AND P5, PT, R5, R0, PT ;  /* 0x000000000500720b */ /* 0x001fc40003fae000 */
[----:B-1----:R-:W-:-:S11]  /*3d90*/  FSETP.GT.AND P4, PT, R81, R4, PT ;  /* 0x000000045100720b */ /* 0x002fd60003f84000 */
[----:B------:R-:W-:Y:S02]  /*3da0*/  @P5 SEL R5, R5, R0, P6 ;  /* 0x0000000005055207 */ /* 0x000fe40003000000 */
[----:B------:R-:W-:-:S03]  /*3db0*/  FSETP.NAN.AND P5, PT, R81, R81, PT ;  /* 0x000000515100720b */ /* 0x000fc60003fa8000 */
[----:B------:R-:W-:Y:S01]  /*3dc0*/  @P0 STS [R40.X4], R5 ;  /* 0x0000000528000388 */ /* 0x000fe20000004800 */
[----:B------:R-:W-:-:S03]  /*3dd0*/  @!P4 SEL R81, R81, R4, P5 ;  /* 0x000000045151c207 */ /* 0x000fc60002800000 */
[----:B------:R-:W-:Y:S06]  /*3de0*/  BAR.SYNC.DEFER_BLOCKING 0x0 ;  /* 0x0000000000007b1d */ /* 0x000fec0000010000 */
[----:B------:R-:W-:Y:S04]  /*3df0*/  LDS R0, [RZ] ;  /* 0x00000000ff007984 */ /* 0x000fe80000000800 */
[----:B------:R-:W-:Y:S06]  /*3e00*/  BAR.SYNC.DEFER_BLOCKING 0x0 ;  /* 0x0000000000007b1d */ /* 0x000fec0000010000 */
[----:B------:R-:W-:Y:S04]  /*3e10*/  @!P2 STS [R2], R81 ;  /* 0x000000510200a388 */ /* 0x000fe80000000800 */
[----:B------:R-:W-:Y:S06]  /*3e20*/  BAR.SYNC.DEFER_BLOCKING 0x0 ;  /* 0x0000000000007b1d */ /* 0x000fec0000010000 */
[----:B------:R-:W0:Y:S04]  /*3e30*/  @!P3 LDS R6, [R40.X4] ;  /* 0x000000002806b984 */ /* 0x000e280000004800 */
[----:B0-----:R-:W0:Y:S01]  /*3e40*/  SHFL.BFLY PT, R3, R6, 0x4, 0x1f ;  /* 0x0c801f0006037f89 */ /* 0x001e2200000e0000 */
[----:B------:R-:W-:-:S02]  /*3e50*/  FSETP.NAN.AND P3, PT, R6, R6, PT ;  /* 0x000000060600720b */ /* 0x000fc40003f68000 */
[----:B0-----:R-:W-:-:S04]  /*3e60*/  FSETP.GT.AND P2, PT, R6, R3, PT ;  /* 0x000000030600720b */ /* 0x001fc80003f44000 */
[----:B------:R-:W-:-:S04]  /*3e70*/  FSEL R3, R6, R3, P2 ;  /* 0x0000000306037208 */ /* 0x000fc80001000000 */
[----:B------:R-:W-:Y:S02]  /*3e80*/  FSEL R3, R6, R3, P3 ;  /* 0x0000000306037208 */ /* 0x000fe40001800000 */
[----:B------:R-:W-:Y:S02]  /*3e90*/  SHF.L.U32 R6, R39, 0x1, RZ ;  /* 0x0000000127067819 */ /* 0x000fe400000006ff */
[C---:B------:R-:W-:Y:S01]  /*3ea0*/  FSETP.NAN.AND P3, PT, R3.reuse, R3, PT ;  /* 0x000000030300720b */ /* 0x040fe20003f68000 */
[----:B------:R-:W0:Y:S02]  /*3eb0*/  SHFL.BFLY PT, R4, R3, 0x2, 0x1f ;  /* 0x0c401f0003047f89 */ /* 0x000e2400000e0000 */
[----:B0-----:R-:W-:-:S13]  /*3ec0*/  FSETP.GT.AND P2, PT, R3, R4, PT ;  /* 0x000000040300720b */ /* 0x001fda0003f44000 */
[----:B------:R-:W-:Y:S02]  /*3ed0*/  @!P2 FSEL R3, R3, R4, P3 ;  /* 0x000000040303a208 */ /* 0x000fe40001800000 */
[C---:B------:R-:W-:Y:S02]  /*3ee0*/  IADD3 R4, P4, R6.reuse, c[0x0][0x190], RZ ;  /* 0x0000640006047a10 */ /* 0x040fe40007f9e0ff */
[C---:B------:R-:W-:Y:S01]  /*3ef0*/  FSETP.NAN.AND P3, PT, R3.reuse, R3, PT ;  /* 0x000000030300720b */ /* 0x040fe20003f68000 */
[----:B------:R-:W0:Y:S01]  /*3f00*/  SHFL.BFLY PT, R2, R3, 0x1, 0x1f ;  /* 0x0c201f0003027f89 */ /* 0x000e2200000e0000 */
[----:B------:R-:W-:Y:S02]  /*3f10*/  IADD3 R6, P5, R6, c[0x0][0x198], RZ ;  /* 0x0000660006067a10 */ /* 0x000fe40007fbe0ff */
[----:B0-----:R-:W-:-:S13]  /*3f20*/  FSETP.GT.AND P2, PT, R3, R2, PT ;  /* 0x000000020300720b */ /* 0x001fda0003f44000 */
[----:B------:R-:W-:-:S05]  /*3f30*/  @!P2 SEL R3, R3, R2, P3 ;  /* 0x000000020303a207 */ /* 0x000fca0001800000 */
[----:B------:R0:W-:Y:S04]  /*3f40*/  @P0 STS [R40.X4], R3 ;  /* 0x0000000328000388 */ /* 0x0001e80000004800 */
[----:B------:R-:W-:Y:S01]  /*3f50*/  BAR.SYNC.DEFER_BLOCKING 0x0 ;  /* 0x0000000000007b1d */ /* 0x000fe20000010000 */
[----:B------:R-:W-:-:S04]  /*3f60*/  FSETP.GE.AND P0, PT, R0, RZ, PT ;  /* 0x000000ff0000720b */ /* 0x000fc80003f06000 */
[----:B------:R-:W-:Y:S02]  /*3f70*/  FSEL R2, R0, RZ, !P0 ;  /* 0x000000ff00027208 */ /* 0x000fe40004000000 */
[----:B0-----:R-:W-:-:S03]  /*3f80*/  MOV R3, 0xfffff000 ;  /* 0xfffff00000037802 */ /* 0x001fc60000000f00 */
[----:B------:R-:W-:-:S05]  /*3f90*/  FADD R2, RZ, -R2 ;  /* 0x80000002ff027221 */ /* 0x000fca0000000000 */
[----:B------:R-:W-:Y:S01]  /*3fa0*/  FSETP.NAN.AND P2, PT, R2, R2, PT ;  /* 0x000000020200720b */ /* 0x000fe20003f48000 */
[----:B------:R-:W0:Y:S02]  /*3fb0*/  LDS R5, [RZ] ;  /* 0x00000000ff057984 */ /* 0x000e240000000800 */
[C---:B0-----:R-:W-:Y:S02]  /*3fc0*/  FSETP.GTU.AND P0, PT, R5.reuse, RZ, PT ;  /* 0x000000ff0500720b */ /* 0x041fe40003f0c000 */
[C---:B------:R-:W-:Y:S02]  /*3fd0*/  F2FP.BF16.PACK_AB R0, R5.reuse, R0 ;  /* 0x000000000500723e */ /* 0x040fe400000010ff */
[----:B------:R-:W-:Y:S02]  /*3fe0*/  FSEL R7, R5, RZ, P0 ;  /* 0x000000ff05077208 */ /* 0x000fe40000000000 */
[----:B------:R-:W-:Y:S02]  /*3ff0*/  IADD3.X R5, R46, c[0x0][0x194], RZ, P4, !PT ;  /* 0x000065002e057a10 */ /* 0x000fe400027fe4ff */
[----:B------:R-:W-:-:S02]  /*4000*/  FSETP.GT.AND P0, PT, R2, R7, PT ;  /* 0x000000070200720b */ /* 0x000fc40003f04000 */
[----:B------:R-:W-:Y:S02]  /*4010*/  PRMT R10, R0, 0x7632, R10 ;  /* 0x00007632000a7816 */ /* 0x000fe4000000000a */
[----:B------:R-:W-:Y:S02]  /*4020*/  @!P2 FSEL R2, R2, R7, P0 ;  /* 0x000000070202a208 */ /* 0x000fe40000000000 */
[----:B------:R-:W-:-:S03]  /*4030*/  IADD3.X R7, R46, c[0x0][0x19c], RZ, P5, !PT ;  /* 0x000067002e077a10 */ /* 0x000fc60002ffe4ff */
[----:B------:R-:W-:-:S05]  /*4040*/  FMUL R8, R2, 0.0078740157186985015869 ;  /* 0x3c01020402087820 */ /* 0x000fca0000400000 */
[C---:B------:R-:W-:Y:S02]  /*4050*/  FSETP.GT.AND P0, PT, R8.reuse, 9.9999997473787516356e-06, PT ;  /* 0x3727c5ac0800780b */ /* 0x040fe40003f04000 */
[----:B------:R-:W-:-:S11]  /*4060*/  FSETP.NAN.AND P2, PT, R8, R8, PT ;  /* 0x000000080800720b */ /* 0x000fd60003f48000 */
[----:B------:R-:W-:Y:S02]  /*4070*/  @!P0 FSEL R8, R8, 9.9999997473787516356e-06, P2 ;  /* 0x3727c5ac08088808 */ /* 0x000fe40001000000 */
[----:B------:R-:W-:Y:S02]  /*4080*/  ISETP.EQ.AND P0, PT, R41, RZ, !P1 ;  /* 0x000000ff2900720c */ /* 0x000fe40004f02270 */
[C---:B------:R-:W-:Y:S02]  /*4090*/  FSETP.GT.AND P2, PT, |R8|.reuse, 8.50705917302346158658e+37, PT ;  /* 0x7e8000000800780b */ /* 0x040fe40003f44200 */
[----:B------:R-:W-:Y:S02]  /*40a0*/  FSETP.GEU.AND P3, PT, |R8|, 1.175494350822287508e-38, PT ;  /* 0x008000000800780b */ /* 0x000fe40003f6e200 */
[----:B------:R-:W-:-:S07]  /*40b0*/  FSEL R9, R9, 0.25, !P2 ;  /* 0x3e80000009097808 */ /* 0x000fce0005000000 */
[----:B------:R0:W-:Y:S02]  /*40c0*/  @P0 STG.E.U16 [R4.64], R0 ;  /* 0x0000000004000986 */ /* 0x0001e4000c101504 */
[----:B------:R-:W-:Y:S02]  /*40d0*/  @P2 FMUL R8, R8, 0.25 ;  /* 0x3e80000008082820 */ /* 0x000fe40000400000 */
[----:B------:R0:W-:Y:S01]  /*40e0*/  @P0 STG.E.U16 [R6.64], R10 ;  /* 0x0000000a06000986 */ /* 0x0001e2000c101504 */
[----:B------:R-:W-:Y:S01]  /*40f0*/  @!P3 FMUL R9, R9, 16777216 ;  /* 0x4b8000000909b820 */ /* 0x000fe20000400000 */
[----:B------:R-:W-:-:S04]  /*4100*/  @!P3 FMUL R8, R8, 16777216 ;  /* 0x4b8000000808b820 */ /* 0x000fc80000400000 */
[----:B------:R-:W1:Y:S02]  /*4110*/  MUFU.RCP R2, R8 ;  /* 0x0000000800027308 */ /* 0x000e640000001000 */
[----:B01----:R-:W-:-:S06]  /*4120*/  FMUL R2, R2, R9 ;  /* 0x0000000902027220 */ /* 0x003fcc0000400000 */
.L_x_92:
[----:B------:R-:W-:Y:S01]  /*4130*/  IADD3 R0, R38, R3, RZ ;  /* 0x0000000326007210 */ /* 0x000fe20007ffe0ff */
[----:B------:R-:W-:Y:S01]  /*4140*/  IMAD.MOV.U32 R27, RZ, RZ, 0x4 ;  /* 0x00000004ff1b7424 */ /* 0x000fe200078e00ff */
[----:B------:R-:W-:Y:S01]  /*4150*/  CS2R R16, SRZ ;  /* 0x0000000000107805 */ /* 0x000fe2000001ff00 */
[----:B------:R-:W-:Y:S01]  /*4160*/  CS2R R18, SRZ ;  /* 0x0000000000127805 */ /* 0x000fe2000001ff00 */
[----:B------:R-:W-:-:S05]  /*4170*/  IADD3 R21, R0, 0x1000, RZ ;  /* 0x0000100000157810 */ /* 0x000fca0007ffe0ff */
[----:B0-----:R-:W-:-:S05]  /*4180*/  IMAD.WIDE R4, R21, R27, c[0x0][0x188] ;  /* 0x0000620015047625 */ /* 0x001fca00078e021b */
[----:B------:R0:W2:Y:S01]  /*4190*/  @!P1 LDG.E.EF.128 R16, [R4.64] ;  /* 0x0000000404109981 */ /* 0x0000a2000c0e1d00 */
[----:B------:R-:W-:Y:S01]  /*41a0*/  IADD3 R22, R0, 0x1004, RZ ;  /* 0x0000100400167810 */ /* 0x000fe20007ffe0ff */
[----:B------:R-:W-:Y:S01]  /*41b0*/  CS2R R12, SRZ ;  /* 0x00000000000c7805 */ /* 0x000fe2000001ff00 */
[----:B------:R-:W-:Y:S01]  /*41c0*/  CS2R R14, SRZ ;  /* 0x00000000000e7805 */ /* 0x000fe2000001ff00 */
[----:B------:R-:W-:Y:S02]  /*41d0*/  CS2R R8, SRZ ;  /* 0x0000000000087805 */ /* 0x000fe4000001ff00 */
[----:B------:R-:W-:-:S05]  /*41e0*/  IMAD.WIDE R22, R22, R27, c[0x0][0x188] ;  /* 0x0000620016167625 */ /* 0x000fca00078e021b */
[----:B------:R1:W3:Y:S01]  /*41f0*/  @!P1 LDG.E.EF.128 R12, [R22.64] ;  /* 0x00000004160c9981 */ /* 0x0002e2000c0e1d00 */
[C---:B------:R-:W-:Y:S01]  /*4200*/  IADD3 R24, R0.reuse, 0x1008, RZ ;  /* 0x0000100800187810 */ /* 0x040fe20007ffe0ff */
[----:B0-----:R-:W-:Y:S01]  /*4210*/  CS2R R4, SRZ ;  /* 0x0000000000047805 */ /* 0x001fe2000001ff00 */
[----:B------:R-:W-:Y:S01]  /*4220*/  IADD3 R0, R0, 0x100c, RZ ;  /* 0x0000100c00007810 */ /* 0x000fe20007ffe0ff */
[----:B------:R-:W-:Y:S01]  /*4230*/  CS2R R6, SRZ ;  /* 0x0000000000067805 */ /* 0x000fe2000001ff00 */
[----:B------:R-:W-:Y:S01]  /*4240*/  CS2R R10, SRZ ;  /* 0x00000000000a7805 */ /* 0x000fe2000001ff00 */
[----:B------:R-:W-:-:S04]  /*4250*/  IMAD.WIDE R24, R24, R27, c[0x0][0x188] ;  /* 0x0000620018187625 */ /* 0x000fc800078e021b */
[----:B-1----:R-:W-:Y:S01]  /*4260*/  IMAD.WIDE R22, R0, R27, c[0x0][0x188] ;  /* 0x0000620000167625 */ /* 0x002fe200078e021b */
[----:B------:R0:W5:Y:S04]  /*4270*/  @!P1 LDG.E.EF.128 R8, [R24.64] ;  /* 0x0000000418089981 */ /* 0x000168000c0e1d00 */
[----:B------:R1:W5:Y:S01]  /*4280*/  @!P1 LDG.E.EF.128 R4, [R22.64] ;  /* 0x0000000416049981 */ /* 0x000362000c0e1d00 */
[----:B------:R-:W-:Y:S01]  /*4290*/  BSSY B0, `(.L_x_47) ;  /* 0x0000035000007945 */ /* 0x000fe20003800000 */
[----:B--2---:R-:W-:Y:S01]  /*42a0*/  FMUL R27, R16, R16 ;  /* 0x00000010101b7220 */ /* 0x004fe20000400000 */
[-C--:B------:R-:W-:Y:S01]  /*42b0*/  FMUL R0, R17, R17.reuse ;  /* 0x0000001111007220 */ /* 0x080fe20000400000 */
[----:B0-----:R-:W-:Y:S02]  /*42c0*/  FMUL R25, R18, R18 ;  /* 0x0000001212197220 */ /* 0x001fe40000400000 */
[----:B------:R-:W-:Y:S01]  /*42d0*/  FMUL R27, R27, R16 ;  /* 0x000000101b1b7220 */ /* 0x000fe20000400000 */
[----:B------:R-:W-:Y:S01]  /*42e0*/  FMUL R0, R0, R17 ;  /* 0x0000001100007220 */ /* 0x000fe20000400000 */
[----:B------:R-:W-:-:S02]  /*42f0*/  FMUL R25, R25, R18 ;  /* 0x0000001219197220 */ /* 0x000fc40000400000 */
[----:B------:R-:W-:Y:S01]  /*4300*/  FFMA R27, R27, 0.044714998453855514526, R16 ;  /* 0x3d3727131b1b7823 */ /* 0x000fe20000000010 */
[----:B------:R-:W-:Y:S01]  /*4310*/  FFMA R24, R0, 0.044714998453855514526, R17 ;  /* 0x3d37271300187823 */ /* 0x000fe20000000011 */
[----:B------:R-:W-:Y:S02]  /*4320*/  FFMA R25, R25, 0.044714998453855514526, R18 ;  /* 0x3d37271319197823 */ /* 0x000fe40000000012 */
[----:B------:R-:W-:-:S04]  /*4330*/  FMUL R29, R27, 0.79788458347320556641 ;  /* 0x3f4c422a1b1d7820 */ /* 0x000fc80000400000 */
[----:B------:R-:W-:-:S05]  /*4340*/  FADD.FTZ R28, |R29|, -RZ ;  /* 0x800000ff1d1c7221 */ /* 0x000fca0000010200 */
[----:B------:R-:W-:-:S13]  /*4350*/  FSETP.GE.AND P2, PT, R28, 0.60000002384185791016, PT ;  /* 0x3f19999a1c00780b */ /* 0x000fda0003f46000 */
[C---:B------:R-:W-:Y:S01]  /*4360*/  @P2 FMUL R26, R28.reuse, 2.8853900432586669922 ;  /* 0x4038aa3b1c1a2820 */ /* 0x040fe20000400000 */
[----:B------:R-:W-:Y:S01]  /*4370*/  @!P2 IMAD.MOV.U32 R30, RZ, RZ, 0x3c80f082 ;  /* 0x3c80f082ff1ea424 */ /* 0x000fe200078e00ff */
[----:B-1----:R-:W-:Y:S01]  /*4380*/  @!P2 FMUL R23, R29, R29 ;  /* 0x0000001d1d17a220 */ /* 0x002fe20000400000 */
[----:B------:R-:W-:Y:S02]  /*4390*/  @P2 MOV R22, 0x3f800000 ;  /* 0x3f80000000162802 */ /* 0x000fe40000000f00 */
[----:B------:R-:W-:Y:S01]  /*43a0*/  @P2 FSETP.GE.AND P0, PT, R28, 9.010913848876953125, PT ;  /* 0x41102cb41c00280b */ /* 0x000fe20003f06000 */
[----:B------:R-:W0:Y:S01]  /*43b0*/  @P2 MUFU.EX2 R26, R26 ;  /* 0x0000001a001a2308 */ /* 0x000e220000000800 */
[----:B------:R-:W-:Y:S01]  /*43c0*/  @!P2 FFMA.FTZ R0, R23, R30, -0.052303962409496307373 ;  /* 0xbd563cae1700a423 */ /* 0x000fe2000001001e */
[----:B------:R-:W-:Y:S01]  /*43d0*/  FMUL R30, R24, 0.79788458347320556641 ;  /* 0x3f4c422a181e7820 */ /* 0x000fe20000400000 */
[----:B------:R-:W-:Y:S02]  /*43e0*/  FMUL R24, R19, R19 ;  /* 0x0000001313187220 */ /* 0x000fe40000400000 */
[----:B------:R-:W-:Y:S01]  /*43f0*/  @!P2 FFMA.FTZ R0, R23, R0, 0.1331529766321182251 ;  /* 0x3e0859411700a423 */ /* 0x000fe20000010000 */
[----:B------:R-:W-:-:S03]  /*4400*/  FADD.FTZ R28, |R30|, -RZ ;  /* 0x800000ff1e1c7221 */ /* 0x000fc60000010200 */
[----:B------:R-:W-:-:S04]  /*4410*/  @!P2 FFMA.FTZ R0, R23, R0, -0.33332768082618713379 ;  /* 0xbeaaa9ed1700a423 */ /* 0x000fc80000010000 */
[----:B------:R-:W-:Y:S01]  /*4420*/  @!P2 FFMA.FTZ R0, R23, R0, RZ ;  /* 0x000000001700a223 */ /* 0x000fe200000100ff */
[----:B0-----:R-:W-:Y:S01]  /*4430*/  @P2 FADD R27, R26, 1 ;  /* 0x3f8000001a1b2421 */ /* 0x001fe20000000000 */
[----:B------:R-:W-:-:S05]  /*4440*/  FMUL R26, R24, R19 ;  /* 0x00000013181a7220 */ /* 0x000fca0000400000 */
[----:B------:R-:W0:Y:S02]  /*4450*/  @P2 MUFU.RCP R27, R27 ;  /* 0x0000001b001b2308 */ /* 0x000e240000001000 */
[----:B0-----:R-:W-:Y:S01]  /*4460*/  @P2 FFMA.FTZ R22, R27, -2, R22 ;  /* 0xc00000001b162823 */ /* 0x001fe20000010016 */
[----:B---3--:R-:W-:-:S04]  /*4470*/  FMUL R27, R12, R12 ;  /* 0x0000000c0c1b7220 */ /* 0x008fc80000400000 */
[----:B------:R-:W-:Y:S02]  /*4480*/  @P2 FSEL R22, R22, 1, !P0 ;  /* 0x3f80000016162808 */ /* 0x000fe40004000000 */
[----:B------:R-:W-:Y:S02]  /*4490*/  FSETP.GE.AND P0, PT, R28, 0.60000002384185791016, PT ;  /* 0x3f19999a1c00780b */ /* 0x000fe40003f06000 */
[--C-:B------:R-:W-:Y:S01]  /*44a0*/  @P2 LOP3.LUT R22, R22, 0x80000000, R29.reuse, 0xf8, !PT ;  /* 0x8000000016162812 */ /* 0x100fe200078ef81d */
[----:B------:R-:W-:-:S10]  /*44b0*/  @!P2 FFMA.FTZ R22, R29, R0, R29 ;  /* 0x000000001d16a223 */ /* 0x000fd4000001001d */
[----:B------:R-:W-:Y:S05]  /*44c0*/  @!P0 BRA `(.L_x_48) ;  /* 0x000000a000008947 */ /* 0x000fea0003800000 */
[C---:B------:R-:W-:Y:S01]  /*44d0*/  FMUL R0, R28.reuse, 2.8853900432586669922 ;  /* 0x4038aa3b1c007820 */ /* 0x040fe20000400000 */
[----:B------:R-:W-:Y:S02]  /*44e0*/  MOV R23, 0x3f800000 ;  /* 0x3f80000000177802 */ /* 0x000fe40000000f00 */
        /* <DEDUP_REMOVED lines=8> */
.L_x_48:
[----:B------:R-:W-:Y:S01]  /*4570*/  IMAD.MOV.U32 R0, RZ, RZ, 0x3c80f082 ;  /* 0x3c80f082ff007424 */ /* 0x000fe200078e00ff */
[----:B------:R-:W-:-:S04]  /*4580*/  FMUL R23, R30, R30 ;  /* 0x0000001e1e177220 */ /* 0x000fc80000400000 */
[----:B------:R-:W-:-:S04]  /*4590*/  FFMA.FTZ R0, R23, R0, -0.052303962409496307373 ;  /* 0xbd563cae17007423 */ /* 0x000fc80000010000 */
[----:B------:R-:W-:-:S04]  /*45a0*/  FFMA.FTZ R0, R23, R0, 0.1331529766321182251 ;  /* 0x3e08594117007423 */ /* 0x000fc80000010000 */
[----:B------:R-:W-:-:S04]  /*45b0*/  FFMA.FTZ R0, R23, R0, -0.33332768082618713379 ;  /* 0xbeaaa9ed17007423 */ /* 0x000fc80000010000 */
[----:B------:R-:W-:-:S04]  /*45c0*/  FFMA.FTZ R0, R23, R0, RZ ;  /* 0x0000000017007223 */ /* 0x000fc800000100ff */
[----:B------:R-:W-:Y:S02]  /*45d0*/  FFMA.FTZ R23, R30, R0, R30 ;  /* 0x000000001e177223 */ /* 0x000fe4000001001e */
.L_x_49:
[----:B------:R-:W-:Y:S05]  /*45e0*/  BSYNC B0 ;  /* 0x0000000000007941 */ /* 0x000fea0003800000 */
.L_x_47:
        /* <DEDUP_REMOVED lines=18> */
.L_x_51:
[----:B------:R-:W-:Y:S01]  /*4710*/  IMAD.MOV.U32 R0, RZ, RZ, 0x3c80f082 ;  /* 0x3c80f082ff007424 */ /* 0x000fe200078e00ff */
[----:B------:R-:W-:-:S04]  /*4720*/  FMUL R25, R29, R29 ;  /* 0x0000001d1d197220 */ /* 0x000fc80000400000 */
[----:B------:R-:W-:-:S04]  /*4730*/  FFMA.FTZ R0, R25, R0, -0.052303962409496307373 ;  /* 0xbd563cae19007423 */ /* 0x000fc80000010000 */
[----:B------:R-:W-:-:S04]  /*4740*/  FFMA.FTZ R0, R25, R0, 0.1331529766321182251 ;  /* 0x3e08594119007423 */ /* 0x000fc80000010000 */
[----:B------:R-:W-:-:S04]  /*4750*/  FFMA.FTZ R0, R25, R0, -0.33332768082618713379 ;  /* 0xbeaaa9ed19007423 */ /* 0x000fc80000010000 */
[----:B------:R-:W-:-:S04]  /*4760*/  FFMA.FTZ R0, R25, R0, RZ ;  /* 0x0000000019007223 */ /* 0x000fc800000100ff */
[----:B------:R-:W-:Y:S02]  /*4770*/  FFMA.FTZ R24, R29, R0, R29 ;  /* 0x000000001d187223 */ /* 0x000fe4000001001d */
.L_x_52:
[----:B------:R-:W-:Y:S05]  /*4780*/  BSYNC B0 ;  /* 0x0000000000007941 */ /* 0x000fea0003800000 */
.L_x_50:
        /* <DEDUP_REMOVED lines=18> */
.L_x_54:
[----:B------:R-:W-:Y:S01]  /*48b0*/  IMAD.MOV.U32 R0, RZ, RZ, 0x3c80f082 ;  /* 0x3c80f082ff007424 */ /* 0x000fe200078e00ff */
[----:B------:R-:W-:-:S04]  /*48c0*/  FMUL R25, R30, R30 ;  /* 0x0000001e1e197220 */ /* 0x000fc80000400000 */
[----:B------:R-:W-:-:S04]  /*48d0*/  FFMA.FTZ R0, R25, R0, -0.052303962409496307373 ;  /* 0xbd563cae19007423 */ /* 0x000fc80000010000 */
[----:B------:R-:W-:-:S04]  /*48e0*/  FFMA.FTZ R0, R25, R0, 0.1331529766321182251 ;  /* 0x3e08594119007423 */ /* 0x000fc80000010000 */
[----:B------:R-:W-:-:S04]  /*48f0*/  FFMA.FTZ R0, R25, R0, -0.33332768082618713379 ;  /* 0xbeaaa9ed19007423 */ /* 0x000fc80000010000 */
[----:B------:R-:W-:-:S04]  /*4900*/  FFMA.FTZ R0, R25, R0, RZ ;  /* 0x0000000019007223 */ /* 0x000fc800000100ff */
[----:B------:R-:W-:Y:S02]  /*4910*/  FFMA.FTZ R25, R30, R0, R30 ;  /* 0x000000001e197223 */ /* 0x000fe4000001001e */
.L_x_55:
[----:B------:R-:W-:Y:S05]  /*4920*/  BSYNC B0 ;  /* 0x0000000000007941 */ /* 0x000fea0003800000 */
.L_x_53:
        /* <DEDUP_REMOVED lines=18> */
.L_x_57:
[----:B------:R-:W-:Y:S01]  /*4a50*/  IMAD.MOV.U32 R0, RZ, RZ, 0x3c80f082 ;  /* 0x3c80f082ff007424 */ /* 0x000fe200078e00ff */
[----:B------:R-:W-:-:S04]  /*4a60*/  FMUL R27, R31, R31 ;  /* 0x0000001f1f1b7220 */ /* 0x000fc80000400000 */
[----:B------:R-:W-:-:S04]  /*4a70*/  FFMA.FTZ R0, R27, R0, -0.052303962409496307373 ;  /* 0xbd563cae1b007423 */ /* 0x000fc80000010000 */
[----:B------:R-:W-:-:S04]  /*4a80*/  FFMA.FTZ R0, R27, R0, 0.1331529766321182251 ;  /* 0x3e0859411b007423 */ /* 0x000fc80000010000 */
[----:B------:R-:W-:-:S04]  /*4a90*/  FFMA.FTZ R0, R27, R0, -0.33332768082618713379 ;  /* 0xbeaaa9ed1b007423 */ /* 0x000fc80000010000 */
[----:B------:R-:W-:-:S04]  /*4aa0*/  FFMA.FTZ R0, R27, R0, RZ ;  /* 0x000000001b007223 */ /* 0x000fc800000100ff */
[----:B------:R-:W-:Y:S02]  /*4ab0*/  FFMA.FTZ R26, R31, R0, R31 ;  /* 0x000000001f1a7223 */ /* 0x000fe4000001001f */
.L_x_58:
[----:B------:R-:W-:Y:S05]  /*4ac0*/  BSYNC B0 ;  /* 0x0000000000007941 */ /* 0x000fea0003800000 */
.L_x_56:
[----:B------:R-:W-:Y:S01]  /*4ad0*/  FMUL R32, R30, 0.79788458347320556641 ;  /* 0x3f4c422a1e207820 */ /* 0x000fe20000400000 */
[----:B------:R-:W-:Y:S01]  /*4ae0*/  BSSY B0, `(.L_x_59) ;  /* 0x0000018000007945 */ /* 0x000fe20003800000 */
[----:B------:R-:W-:Y:S01]  /*4af0*/  FFMA R31, R29, 0.044714998453855514526, R14 ;  /* 0x3d3727131d1f7823 */ /* 0x000fe2000000000e */
[----:B------:R-:W-:Y:S01]  /*4b00*/  FMUL R30, R28, R15 ;  /* 0x0000000f1c1e7220 */ /* 0x000fe20000400000 */
[----:B------:R-:W-:Y:S01]  /*4b10*/  FADD.FTZ R33, |R32|, -RZ ;  /* 0x800000ff20217221 */ /* 0x000fe20000010200 */
[----:B-----5:R-:W-:-:S04]  /*4b20*/  FMUL R29, R8, R8 ;  /* 0x00000008081d7220 */ /* 0x020fc80000400000 */
        /* <DEDUP_REMOVED lines=12> */
.L_x_60:
[----:B------:R-:W-:Y:S01]  /*4bf0*/  IMAD.MOV.U32 R0, RZ, RZ, 0x3c80f082 ;  /* 0x3c80f082ff007424 */ /* 0x000fe200078e00ff */
[----:B------:R-:W-:-:S04]  /*4c00*/  FMUL R27, R32, R32 ;  /* 0x00000020201b7220 */ /* 0x000fc80000400000 */
[----:B------:R-:W-:-:S04]  /*4c10*/  FFMA.FTZ R0, R27, R0, -0.052303962409496307373 ;  /* 0xbd563cae1b007423 */ /* 0x000fc80000010000 */
[----:B------:R-:W-:-:S04]  /*4c20*/  FFMA.FTZ R0, R27, R0, 0.1331529766321182251 ;  /* 0x3e0859411b007423 */ /* 0x000fc80000010000 */
[----:B------:R-:W-:-:S04]  /*4c30*/  FFMA.FTZ R0, R27, R0, -0.33332768082618713379 ;  /* 0xbeaaa9ed1b007423 */ /* 0x000fc80000010000 */
[----:B------:R-:W-:-:S04]  /*4c40*/  FFMA.FTZ R0, R27, R0, RZ ;  /* 0x000000001b007223 */ /* 0x000fc800000100ff */
[----:B------:R-:W-:Y:S02]  /*4c50*/  FFMA.FTZ R27, R32, R0, R32 ;  /* 0x00000000201b7223 */ /* 0x000fe40000010020 */
.L_x_61:
[----:B------:R-:W-:Y:S05]  /*4c60*/  BSYNC B0 ;  /* 0x0000000000007941 */ /* 0x000fea0003800000 */
.L_x_59:
        /* <DEDUP_REMOVED lines=18> */
.L_x_63:
[----:B------:R-:W-:Y:S01]  /*4d90*/  IMAD.MOV.U32 R0, RZ, RZ, 0x3c80f082 ;  /* 0x3c80f082ff007424 */ /* 0x000fe200078e00ff */
[----:B------:R-:W-:-:S04]  /*4da0*/  FMUL R29, R33, R33 ;  /* 0x00000021211d7220 */ /* 0x000fc80000400000 */
[----:B------:R-:W-:-:S04]  /*4db0*/  FFMA.FTZ R0, R29, R0, -0.052303962409496307373 ;  /* 0xbd563cae1d007423 */ /* 0x000fc80000010000 */
[----:B------:R-:W-:-:S04]  /*4dc0*/  FFMA.FTZ R0, R29, R0, 0.1331529766321182251 ;  /* 0x3e0859411d007423 */ /* 0x000fc80000010000 */
[----:B------:R-:W-:-:S04]  /*4dd0*/  FFMA.FTZ R0, R29, R0, -0.33332768082618713379 ;  /* 0xbeaaa9ed1d007423 */ /* 0x000fc80000010000 */
[----:B------:R-:W-:-:S04]  /*4de0*/  FFMA.FTZ R0, R29, R0, RZ ;  /* 0x000000001d007223 */ /* 0x000fc800000100ff */
[----:B------:R-:W-:Y:S02]  /*4df0*/  FFMA.FTZ R28, R33, R0, R33 ;  /* 0x00000000211c7223 */ /* 0x000fe40000010021 */
.L_x_64:
[----:B------:R-:W-:Y:S05]  /*4e00*/  BSYNC B0 ;  /* 0x0000000000007941 */ /* 0x000fea0003800000 */
.L_x_62:
        /* <DEDUP_REMOVED lines=18> */
.L_x_66:
[----:B------:R-:W-:Y:S01]  /*4f30*/  IMAD.MOV.U32 R0, RZ, RZ, 0x3c80f082 ;  /* 0x3c80f082ff007424 */ /* 0x000fe200078e00ff */
[----:B------:R-:W-:-:S04]  /*4f40*/  FMUL R29, R34, R34 ;  /* 0x00000022221d7220 */ /* 0x000fc80000400000 */
[----:B------:R-:W-:-:S04]  /*4f50*/  FFMA.FTZ R0, R29, R0, -0.052303962409496307373 ;  /* 0xbd563cae1d007423 */ /* 0x000fc80000010000 */
[----:B------:R-:W-:-:S04]  /*4f60*/  FFMA.FTZ R0, R29, R0, 0.1331529766321182251 ;  /* 0x3e0859411d007423 */ /* 0x000fc80000010000 */
[----:B------:R-:W-:-:S04]  /*4f70*/  FFMA.FTZ R0, R29, R0, -0.33332768082618713379 ;  /* 0xbeaaa9ed1d007423 */ /* 0x000fc80000010000 */
[----:B------:R-:W-:-:S04]  /*4f80*/  FFMA.FTZ R0, R29, R0, RZ ;  /* 0x000000001d007223 */ /* 0x000fc800000100ff */
[----:B------:R-:W-:Y:S02]  /*4f90*/  FFMA.FTZ R29, R34, R0, R34 ;  /* 0x00000000221d7223 */ /* 0x000fe40000010022 */
.L_x_67:
[----:B------:R-:W-:Y:S05]  /*4fa0*/  BSYNC B0 ;  /* 0x0000000000007941 */ /* 0x000fea0003800000 */
.L_x_65:
        /* <DEDUP_REMOVED lines=18> */
.L_x_69:
[----:B------:R-:W-:Y:S01]  /*50d0*/  IMAD.MOV.U32 R0, RZ, RZ, 0x3c80f082 ;  /* 0x3c80f082ff007424 */ /* 0x000fe200078e00ff */
[----:B------:R-:W-:-:S04]  /*50e0*/  FMUL R31, R35, R35 ;  /* 0x00000023231f7220 */ /* 0x000fc80000400000 */
[----:B------:R-:W-:-:S04]  /*50f0*/  FFMA.FTZ R0, R31, R0, -0.052303962409496307373 ;  /* 0xbd563cae1f007423 */ /* 0x000fc80000010000 */
[----:B------:R-:W-:-:S04]  /*5100*/  FFMA.FTZ R0, R31, R0, 0.1331529766321182251 ;  /* 0x3e0859411f007423 */ /* 0x000fc80000010000 */
[----:B------:R-:W-:-:S04]  /*5110*/  FFMA.FTZ R0, R31, R0, -0.33332768082618713379 ;  /* 0xbeaaa9ed1f007423 */ /* 0x000fc80000010000 */
[----:B------:R-:W-:-:S04]  /*5120*/  FFMA.FTZ R0, R31, R0, RZ ;  /* 0x000000001f007223 */ /* 0x000fc800000100ff */
[----:B------:R-:W-:Y:S02]  /*5130*/  FFMA.FTZ R30, R35, R0, R35 ;  /* 0x00000000231e7223 */ /* 0x000fe40000010023 */
.L_x_70:
[----:B------:R-:W-:Y:S05]  /*5140*/  BSYNC B0 ;  /* 0x0000000000007941 */ /* 0x000fea0003800000 */
.L_x_68:
        /* <DEDUP_REMOVED lines=18> */
.L_x_72:
[----:B------:R-:W-:Y:S01]  /*5270*/  IMAD.MOV.U32 R0, RZ, RZ, 0x3c80f082 ;  /* 0x3c80f082ff007424 */ /* 0x000fe200078e00ff */
[----:B------:R-:W-:-:S04]  /*5280*/  FMUL R31, R36, R36 ;  /* 0x00000024241f7220 */ /* 0x000fc80000400000 */
[----:B------:R-:W-:-:S04]  /*5290*/  FFMA.FTZ R0, R31, R0, -0.052303962409496307373 ;  /* 0xbd563cae1f007423 */ /* 0x000fc80000010000 */
[----:B------:R-:W-:-:S04]  /*52a0*/  FFMA.FTZ R0, R31, R0, 0.1331529766321182251 ;  /* 0x3e0859411f007423 */ /* 0x000fc80000010000 */
[----:B------:R-:W-:-:S04]  /*52b0*/  FFMA.FTZ R0, R31, R0, -0.33332768082618713379 ;  /* 0xbeaaa9ed1f007423 */ /* 0x000fc80000010000 */
[----:B------:R-:W-:-:S04]  /*52c0*/  FFMA.FTZ R0, R31, R0, RZ ;  /* 0x000000001f007223 */ /* 0x000fc800000100ff */
[----:B------:R-:W-:Y:S02]  /*52d0*/  FFMA.FTZ R31, R36, R0, R36 ;  /* 0x00000000241f7223 */ /* 0x000fe40000010024 */
.L_x_73:
[----:B------:R-:W-:Y:S05]  /*52e0*/  BSYNC B0 ;  /* 0x0000000000007941 */ /* 0x000fea0003800000 */
.L_x_71:
        /* <DEDUP_REMOVED lines=18> */
.L_x_75:
[----:B------:R-:W-:Y:S01]  /*5410*/  IMAD.MOV.U32 R0, RZ, RZ, 0x3c80f082 ;  /* 0x3c80f082ff007424 */ /* 0x000fe200078e00ff */
[----:B------:R-:W-:-:S04]  /*5420*/  FMUL R33, R37, R37 ;  /* 0x0000002525217220 */ /* 0x000fc80000400000 */
[----:B------:R-:W-:-:S04]  /*5430*/  FFMA.FTZ R0, R33, R0, -0.052303962409496307373 ;  /* 0xbd563cae21007423 */ /* 0x000fc80000010000 */
[----:B------:R-:W-:-:S04]  /*5440*/  FFMA.FTZ R0, R33, R0, 0.1331529766321182251 ;  /* 0x3e08594121007423 */ /* 0x000fc80000010000 */
[----:B------:R-:W-:-:S04]  /*5450*/  FFMA.FTZ R0, R33, R0, -0.33332768082618713379 ;  /* 0xbeaaa9ed21007423 */ /* 0x000fc80000010000 */
[----:B------:R-:W-:-:S04]  /*5460*/  FFMA.FTZ R0, R33, R0, RZ ;  /* 0x0000000021007223 */ /* 0x000fc800000100ff */
[----:B------:R-:W-:Y:S02]  /*5470*/  FFMA.FTZ R32, R37, R0, R37 ;  /* 0x0000000025207223 */ /* 0x000fe40000010025 */
.L_x_76:
[----:B------:R-:W-:Y:S05]  /*5480*/  BSYNC B0 ;  /* 0x0000000000007941 */ /* 0x000fea0003800000 */
.L_x_74:
        /* <DEDUP_REMOVED lines=18> */
.L_x_78:
[----:B------:R-:W-:Y:S01]  /*55b0*/  IMAD.MOV.U32 R0, RZ, RZ, 0x3c80f082 ;  /* 0x3c80f082ff007424 */ /* 0x000fe200078e00ff */
[----:B------:R-:W-:-:S04]  /*55c0*/  FMUL R33, R39, R39 ;  /* 0x0000002727217220 */ /* 0x000fc80000400000 */
[----:B------:R-:W-:-:S04]  /*55d0*/  FFMA.FTZ R0, R33, R0, -0.052303962409496307373 ;  /* 0xbd563cae21007423 */ /* 0x000fc80000010000 */
[----:B------:R-:W-:-:S04]  /*55e0*/  FFMA.FTZ R0, R33, R0, 0.1331529766321182251 ;  /* 0x3e08594121007423 */ /* 0x000fc80000010000 */
[----:B------:R-:W-:-:S04]  /*55f0*/  FFMA.FTZ R0, R33, R0, -0.33332768082618713379 ;  /* 0xbeaaa9ed21007423 */ /* 0x000fc80000010000 */
[----:B------:R-:W-:-:S04]  /*5600*/  FFMA.FTZ R0, R33, R0, RZ ;  /* 0x0000000021007223 */ /* 0x000fc800000100ff */
[----:B------:R-:W-:Y:S02]  /*5610*/  FFMA.FTZ R33, R39, R0, R39 ;  /* 0x0000000027217223 */ /* 0x000fe40000010027 */
.L_x_79:
[----:B------:R-:W-:Y:S05]  /*5620*/  BSYNC B0 ;  /* 0x0000000000007941 */ /* 0x000fea0003800000 */
.L_x_77:
        /* <DEDUP_REMOVED lines=18> */
.L_x_81:
[----:B------:R-:W-:Y:S01]  /*5750*/  IMAD.MOV.U32 R0, RZ, RZ, 0x3c80f082 ;  /* 0x3c80f082ff007424 */ /* 0x000fe200078e00ff */
[----:B------:R-:W-:-:S04]  /*5760*/  FMUL R35, R41, R41 ;  /* 0x0000002929237220 */ /* 0x000fc80000400000 */
[----:B------:R-:W-:-:S04]  /*5770*/  FFMA.FTZ R0, R35, R0, -0.052303962409496307373 ;  /* 0xbd563cae23007423 */ /* 0x000fc80000010000 */
[----:B------:R-:W-:-:S04]  /*5780*/  FFMA.FTZ R0, R35, R0, 0.1331529766321182251 ;  /* 0x3e08594123007423 */ /* 0x000fc80000010000 */
[----:B------:R-:W-:-:S04]  /*5790*/  FFMA.FTZ R0, R35, R0, -0.33332768082618713379 ;  /* 0xbeaaa9ed23007423 */ /* 0x000fc80000010000 */
[----:B------:R-:W-:-:S04]  /*57a0*/  FFMA.FTZ R0, R35, R0, RZ ;  /* 0x0000000023007223 */ /* 0x000fc800000100ff */
[----:B------:R-:W-:Y:S02]  /*57b0*/  FFMA.FTZ R34, R41, R0, R41 ;  /* 0x0000000029227223 */ /* 0x000fe40000010029 */
.L_x_82:
[----:B------:R-:W-:Y:S05]  /*57c0*/  BSYNC B0 ;  /* 0x0000000000007941 */ /* 0x000fea0003800000 */
.L_x_80:
        /* <DEDUP_REMOVED lines=17> */
.L_x_84:
[----:B------:R-:W-:Y:S01]  /*58e0*/  IMAD.MOV.U32 R0, RZ, RZ, 0x3c80f082 ;  /* 0x3c80f082ff007424 */ /* 0x000fe200078e00ff */
[----:B------:R-:W-:-:S04]  /*58f0*/  FMUL R35, R39, R39 ;  /* 0x0000002727237220 */ /* 0x000fc80000400000 */
[----:B------:R-:W-:-:S04]  /*5900*/  FFMA.FTZ R0, R35, R0, -0.052303962409496307373 ;  /* 0xbd563cae23007423 */ /* 0x000fc80000010000 */
[----:B------:R-:W-:-:S04]  /*5910*/  FFMA.FTZ R0, R35, R0, 0.1331529766321182251 ;  /* 0x3e08594123007423 */ /* 0x000fc80000010000 */
[----:B------:R-:W-:-:S04]  /*5920*/  FFMA.FTZ R0, R35, R0, -0.33332768082618713379 ;  /* 0xbeaaa9ed23007423 */ /* 0x000fc80000010000 */
[----:B------:R-:W-:-:S04]  /*5930*/  FFMA.FTZ R0, R35, R0, RZ ;  /* 0x0000000023007223 */ /* 0x000fc800000100ff */
[----:B------:R-:W-:Y:S02]  /*5940*/  FFMA.FTZ R35, R39, R0, R39 ;  /* 0x0000000027237223 */ /* 0x000fe40000010027 */
.L_x_85:
[----:B------:R-:W-:Y:S05]  /*5950*/  BSYNC B0 ;  /* 0x0000000000007941 */ /* 0x000fea0003800000 */
.L_x_83:
[----:B------:R-:W-:Y:S01]  /*5960*/  FMUL R39, R37, 0.79788458347320556641 ;  /* 0x3f4c422a25277820 */ /* 0x000fe20000400000 */
[----:B------:R-:W-:Y:S01]  /*5970*/  BSSY B0, `(.L_x_86) ;  /* 0x0000016000007945 */ /* 0x000fe20003800000 */
[----:B------:R-:W-:Y:S02]  /*5980*/  FFMA R40, R40, 0.044714998453855514526, R7 ;  /* 0x3d37271328287823 */ /* 0x000fe40000000007 */
        /* <DEDUP_REMOVED lines=13> */
.L_x_87:
[----:B------:R-:W-:Y:S01]  /*5a60*/  IMAD.MOV.U32 R0, RZ, RZ, 0x3c80f082 ;  /* 0x3c80f082ff007424 */ /* 0x000fe200078e00ff */
[----:B------:R-:W-:-:S04]  /*5a70*/  FMUL R37, R39, R39 ;  /* 0x0000002727257220 */ /* 0x000fc80000400000 */
[----:B------:R-:W-:-:S04]  /*5a80*/  FFMA.FTZ R0, R37, R0, -0.052303962409496307373 ;  /* 0xbd563cae25007423 */ /* 0x000fc80000010000 */
[----:B------:R-:W-:-:S04]  /*5a90*/  FFMA.FTZ R0, R37, R0, 0.1331529766321182251 ;  /* 0x3e08594125007423 */ /* 0x000fc80000010000 */
[----:B------:R-:W-:-:S04]  /*5aa0*/  FFMA.FTZ R0, R37, R0, -0.33332768082618713379 ;  /* 0xbeaaa9ed25007423 */ /* 0x000fc80000010000 */
[----:B------:R-:W-:-:S04]  /*5ab0*/  FFMA.FTZ R0, R37, R0, RZ ;  /* 0x0000000025007223 */ /* 0x000fc800000100ff */
[----:B------:R-:W-:Y:S02]  /*5ac0*/  FFMA.FTZ R36, R39, R0, R39 ;  /* 0x0000000027247223 */ /* 0x000fe40000010027 */
.L_x_88:
[----:B------:R-:W-:Y:S05]  /*5ad0*/  BSYNC B0 ;  /* 0x0000000000007941 */ /* 0x000fea0003800000 */
.L_x_86:
[----:B------:R-:W-:Y:S01]  /*5ae0*/  FMUL R47, R40, 0.79788458347320556641 ;  /* 0x3f4c422a282f7820 */ /* 0x000fe20000400000 */
[----:B------:R-:W-:Y:S01]  /*5af0*/  FMUL R37, R16, 0.5 ;  /* 0x3f00000010257820 */ /* 0x000fe20000400000 */
[----:B------:R-:W-:Y:S01]  /*5b00*/  FMUL R16, R17, 0.5 ;  /* 0x3f00000011107820 */ /* 0x000fe20000400000 */
[----:B------:R-:W-:Y:S01]  /*5b10*/  FMUL R17, R18, 0.5 ;  /* 0x3f00000012117820 */ /* 0x000fe20000400000 */
[----:B------:R-:W-:Y:S01]  /*5b20*/  FADD.FTZ R46, |R47|, -RZ ;  /* 0x800000ff2f2e7221 */ /* 0x000fe20000010200 */
[----:B------:R-:W-:Y:S01]  /*5b30*/  FMUL R18, R19, 0.5 ;  /* 0x3f00000013127820 */ /* 0x000fe20000400000 */
[----:B------:R-:W-:Y:S01]  /*5b40*/  FMUL R19, R12, 0.5 ;  /* 0x3f0000000c137820 */ /* 0x000fe20000400000 */
[----:B------:R-:W-:Y:S01]  /*5b50*/  FMUL R12, R13, 0.5 ;  /* 0x3f0000000d0c7820 */ /* 0x000fe20000400000 */
[----:B------:R-:W-:Y:S01]  /*5b60*/  BSSY B0, `(.L_x_89) ;  /* 0x000001e000007945 */ /* 0x000fe20003800000 */
[----:B------:R-:W-:Y:S01]  /*5b70*/  FSETP.GE.AND P0, PT, R46, 0.60000002384185791016, PT ;  /* 0x3f19999a2e00780b */ /* 0x000fe20003f06000 */
        /* <DEDUP_REMOVED lines=9> */
[----:B------:R-:W-:-:S03]  /*5c10*/  FMUL R45, R7, 0.5 ;  /* 0x3f000000072d7820 */ /* 0x000fc60000400000 */
        /* <DEDUP_REMOVED lines=11> */
.L_x_90:
[----:B------:R-:W-:Y:S01]  /*5cd0*/  IMAD.MOV.U32 R0, RZ, RZ, 0x3c80f082 ;  /* 0x3c80f082ff007424 */ /* 0x000fe200078e00ff */
[----:B------:R-:W-:-:S04]  /*5ce0*/  FMUL R5, R47, R47 ;  /* 0x0000002f2f057220 */ /* 0x000fc80000400000 */
[----:B------:R-:W-:-:S04]  /*5cf0*/  FFMA.FTZ R0, R5, R0, -0.052303962409496307373 ;  /* 0xbd563cae05007423 */ /* 0x000fc80000010000 */
[----:B------:R-:W-:-:S04]  /*5d00*/  FFMA.FTZ R0, R5, R0, 0.1331529766321182251 ;  /* 0x3e08594105007423 */ /* 0x000fc80000010000 */
[----:B------:R-:W-:-:S04]  /*5d10*/  FFMA.FTZ R0, R5, R0, -0.33332768082618713379 ;  /* 0xbeaaa9ed05007423 */ /* 0x000fc80000010000 */
[----:B------:R-:W-:-:S04]  /*5d20*/  FFMA.FTZ R0, R5, R0, RZ ;  /* 0x0000000005007223 */ /* 0x000fc800000100ff */
[----:B------:R-:W-:Y:S02]  /*5d30*/  FFMA.FTZ R0, R0, R47, R47 ;  /* 0x0000002f00007223 */ /* 0x000fe4000001002f */
.L_x_91:
[----:B------:R-:W-:Y:S05]  /*5d40*/  BSYNC B0 ;  /* 0x0000000000007941 */ /* 0x000fea0003800000 */
.L_x_89:
[----:B------:R-:W-:Y:S01]  /*5d50*/  FADD R24, R24, 1 ;  /* 0x3f80000018187421 */ /* 0x000fe20000000000 */
[----:B------:R-:W-:Y:S01]  /*5d60*/  FADD R26, R26, 1 ;  /* 0x3f8000001a1a7421 */ /* 0x000fe20000000000 */
[----:B------:R-:W-:Y:S01]  /*5d70*/  FADD R28, R28, 1 ;  /* 0x3f8000001c1c7421 */ /* 0x000fe20000000000 */
[----:B------:R-:W-:Y:S01]  /*5d80*/  FADD R30, R30, 1 ;  /* 0x3f8000001e1e7421 */ /* 0x000fe20000000000 */
[----:B------:R-:W-:Y:S01]  /*5d90*/  FMUL R5, R24, R17 ;  /* 0x0000001118057220 */ /* 0x000fe20000400000 */
[----:B------:R-:W-:Y:S01]  /*5da0*/  FADD R25, R25, 1 ;  /* 0x3f80000019197421 */ /* 0x000fe20000000000 */
[----:B------:R-:W-:Y:S01]  /*5db0*/  FADD R32, R32, 1 ;  /* 0x3f80000020207421 */ /* 0x000fe20000000000 */
[----:B------:R-:W-:Y:S01]  /*5dc0*/  FADD R34, R34, 1 ;  /* 0x3f80000022227421 */ /* 0x000fe20000000000 */
[----:B------:R-:W-:Y:S01]  /*5dd0*/  FMUL R4, R2, R5 ;  /* 0x0000000502047220 */ /* 0x000fe20000400000 */
[----:B------:R-:W-:Y:S01]  /*5de0*/  FMUL R5, R26, R19 ;  /* 0x000000131a057220 */ /* 0x000fe20000400000 */
[----:B------:R-:W-:Y:S01]  /*5df0*/  FMUL R25, R25, R18 ;  /* 0x0000001219197220 */ /* 0x000fe20000400000 */
[----:B------:R-:W-:Y:S01]  /*5e00*/  FADD R23, R23, 1 ;  /* 0x3f80000017177421 */ /* 0x000fe20000000000 */
[----:B------:R0:W1:Y:S01]  /*5e10*/  FRND R8, R4 ;  /* 0x0000000400087307 */ /* 0x0000620000201000 */
[----:B------:R-:W-:Y:S01]  /*5e20*/  FMUL R6, R2, R5 ;  /* 0x0000000502067220 */ /* 0x000fe20000400000 */
[----:B------:R-:W-:Y:S01]  /*5e30*/  FMUL R5, R28, R13 ;  /* 0x0000000d1c057220 */ /* 0x000fe20000400000 */
[----:B------:R-:W-:Y:S01]  /*5e40*/  FMUL R25, R2, R25 ;  /* 0x0000001902197220 */ /* 0x000fe20000400000 */
[----:B------:R-:W-:Y:S01]  /*5e50*/  FADD R36, R36, 1 ;  /* 0x3f80000024247421 */ /* 0x000fe20000000000 */
[----:B------:R-:W-:Y:S01]  /*5e60*/  FMUL R23, R23, R16 ;  /* 0x0000001017177220 */ /* 0x000fe20000400000 */
[----:B------:R-:W-:Y:S01]  /*5e70*/  FADD R22, R22, 1 ;  /* 0x3f80000016167421 */ /* 0x000fe20000000000 */
[----:B------:R-:W-:Y:S01]  /*5e80*/  FADD R27, R27, 1 ;  /* 0x3f8000001b1b7421 */ /* 0x000fe20000000000 */
[----:B------:R2:W-:Y:S01]  /*5e90*/  FRND R9, R6 ;  /* 0x0000000600097307 */ /* 0x0005e20000201000 */
[----:B0-----:R-:W-:Y:S01]  /*5ea0*/  FMUL R4, R2, R5 ;  /* 0x0000000502047220 */ /* 0x001fe20000400000 */
[----:B------:R-:W-:Y:S01]  /*5eb0*/  FMUL R5, R30, R15 ;  /* 0x0000000f1e057220 */ /* 0x000fe20000400000 */
[C---:B------:R-:W-:Y:S01]  /*5ec0*/  FMUL R23, R2.reuse, R23 ;  /* 0x0000001702177220 */ /* 0x040fe20000400000 */
[----:B------:R-:W-:Y:S01]  /*5ed0*/  FADD R29, R29, 1 ;  /* 0x3f8000001d1d7421 */ /* 0x000fe20000000000 */
[----:B------:R-:W-:Y:S01]  /*5ee0*/  FMUL R27, R27, R12 ;  /* 0x0000000c1b1b7220 */ /* 0x000fe20000400000 */
[----:B------:R-:W-:Y:S01]  /*5ef0*/  FADD R33, R33, 1 ;  /* 0x3f80000021217421 */ /* 0x000fe20000000000 */
[----:B------:R-:W-:Y:S01]  /*5f00*/  FADD R31, R31, 1 ;  /* 0x3f8000001f1f7421 */ /* 0x000fe20000000000 */
[----:B------:R0:W-:Y:S01]  /*5f10*/  FRND R10, R4 ;  /* 0x00000004000a7307 */ /* 0x0001e20000201000 */
[----:B--2---:R-:W-:Y:S01]  /*5f20*/  FMUL R6, R2, R5 ;  /* 0x0000000502067220 */ /* 0x004fe20000400000 */
[----:B------:R-:W-:Y:S01]  /*5f30*/  FMUL R5, R32, R39 ;  /* 0x0000002720057220 */ /* 0x000fe20000400000 */
[----:B------:R-:W-:Y:S01]  /*5f40*/  FMUL R29, R29, R14 ;  /* 0x0000000e1d1d7220 */ /* 0x000fe20000400000 */
[----:B-1----:R-:W-:Y:S01]  /*5f50*/  FSETP.GT.AND P3, PT, R8, -127, PT ;  /* 0xc2fe00000800780b */ /* 0x002fe20003f64000 */
[C---:B------:R-:W-:Y:S01]  /*5f60*/  FMUL R27, R2.reuse, R27 ;  /* 0x0000001b021b7220 */ /* 0x040fe20000400000 */
[----:B------:R-:W-:Y:S01]  /*5f70*/  FMUL R33, R33, R42 ;  /* 0x0000002a21217220 */ /* 0x000fe20000400000 */
[C---:B------:R-:W-:Y:S01]  /*5f80*/  FMUL R29, R2.reuse, R29 ;  /* 0x0000001d021d7220 */ /* 0x040fe20000400000 */
[----:B------:R1:W-:Y:S01]  /*5f90*/  FRND R11, R6 ;  /* 0x00000006000b7307 */ /* 0x0003e20000201000 */
[----:B0-----:R-:W-:Y:S01]  /*5fa0*/  FMUL R4, R2, R5 ;  /* 0x0000000502047220 */ /* 0x001fe20000400000 */
[----:B------:R-:W-:Y:S01]  /*5fb0*/  FMUL R5, R34, R41 ;  /* 0x0000002922057220 */ /* 0x000fe20000400000 */
[----:B------:R-:W-:Y:S01]  /*5fc0*/  FMUL R33, R2, R33 ;  /* 0x0000002102217220 */ /* 0x000fe20000400000 */
[----:B------:R-:W-:Y:S01]  /*5fd0*/  FADD R0, R0, 1 ;  /* 0x3f80000000007421 */ /* 0x000fe20000000000 */
[----:B------:R-:W-:Y:S01]  /*5fe0*/  FMUL R31, R31, R40 ;  /* 0x000000281f1f7220 */ /* 0x000fe20000400000 */
[----:B------:R-:W-:-:S02]  /*5ff0*/  FADD R35, R35, 1 ;  /* 0x3f80000023237421 */ /* 0x000fc40000000000 */
[----:B------:R-:W0:Y:S01]  /*6000*/  FRND R25, R25 ;  /* 0x0000001900197307 */ /* 0x000e220000201000 */
[----:B-1----:R-:W-:Y:S01]  /*6010*/  FMUL R6, R2, R5 ;  /* 0x0000000502067220 */ /* 0x002fe20000400000 */
[----:B------:R-:W-:Y:S01]  /*6020*/  FMUL R5, R36, R43 ;  /* 0x0000002b24057220 */ /* 0x000fe20000400000 */
[C---:B------:R-:W-:Y:S01]  /*6030*/  FMUL R31, R2.reuse, R31 ;  /* 0x0000001f021f7220 */ /* 0x040fe20000400000 */
[----:B------:R-:W-:Y:S02]  /*6040*/  FMUL R35, R35, R44 ;  /* 0x0000002c23237220 */ /* 0x000fe40000400000 */
[----:B------:R-:W-:Y:S01]  /*6050*/  FMUL R7, R2, R5 ;  /* 0x0000000502077220 */ /* 0x000fe20000400000 */
[----:B------:R-:W-:Y:S01]  /*6060*/  FMUL R5, R22, R37 ;  /* 0x0000002516057220 */ /* 0x000fe20000400000 */
[----:B------:R1:W-:Y:S01]  /*6070*/  FRND R12, R4 ;  /* 0x00000004000c7307 */ /* 0x0003e20000201000 */
[----:B------:R-:W-:-:S07]  /*6080*/  FMUL R35, R2, R35 ;  /* 0x0000002302237220 */ /* 0x000fce0000400000 */
[----:B------:R-:W2:Y:S01]  /*6090*/  FRND R23, R23 ;  /* 0x0000001700177307 */ /* 0x000ea20000201000 */
[----:B-1----:R-:W-:Y:S01]  /*60a0*/  FMUL R4, R2, R5 ;  /* 0x0000000502047220 */ /* 0x002fe20000400000 */
[C---:B0-----:R-:W-:Y:S01]  /*60b0*/  FSETP.GT.AND P2, PT, R25.reuse, -127, PT ;  /* 0xc2fe00001900780b */ /* 0x041fe20003f44000 */
[----:B------:R-:W-:Y:S01]  /*60c0*/  FMUL R5, R0, R45 ;  /* 0x0000002d00057220 */ /* 0x000fe20000400000 */
[----:B------:R-:W-:-:S03]  /*60d0*/  FSETP.NAN.AND P4, PT, R25, R25, PT ;  /* 0x000000191900720b */ /* 0x000fc60003f88000 */
[----:B------:R-:W-:Y:S01]  /*60e0*/  FMUL R5, R2, R5 ;  /* 0x0000000502057220 */ /* 0x000fe20000400000 */
[----:B------:R-:W0:Y:S07]  /*60f0*/  FRND R4, R4 ;  /* 0x0000000400047307 */ /* 0x000e2e0000201000 */
[----:B------:R-:W-:Y:S01]  /*6100*/  @!P2 FSEL R25, R25, -127, P4 ;  /* 0xc2fe00001919a808 */ /* 0x000fe20002000000 */
[----:B------:R-:W1:Y:S01]  /*6110*/  FRND R29, R29 ;  /* 0x0000001d001d7307 */ /* 0x000e620000201000 */
[----:B--2---:R-:W-:-:S02]  /*6120*/  FSETP.GT.AND P0, PT, R23, -127, PT ;  /* 0xc2fe00001700780b */ /* 0x004fc40003f04000 */
[C---:B------:R-:W-:Y:S02]  /*6130*/  FSETP.NAN.AND P4, PT, R8.reuse, R8, PT ;  /* 0x000000080800720b */ /* 0x040fe40003f88000 */
[----:B------:R-:W-:Y:S02]  /*6140*/  FSETP.NAN.AND P5, PT, R25, R25, PT ;  /* 0x000000191900720b */ /* 0x000fe40003fa8000 */
[----:B------:R-:W-:Y:S01]  /*6150*/  @!P3 FSEL R8, R8, -127, P4 ;  /* 0xc2fe00000808b808 */ /* 0x000fe20002000000 */
[----:B------:R-:W2:Y:S01]  /*6160*/  FRND R27, R27 ;  /* 0x0000001b001b7307 */ /* 0x000ea20000201000 */
[----:B0-----:R-:W-:Y:S02]  /*6170*/  FSETP.GT.AND P2, PT, R4, -127, PT ;  /* 0xc2fe00000400780b */ /* 0x001fe40003f44000 */
[----:B------:R-:W-:-:S04]  /*6180*/  FSETP.NAN.AND P4, PT, R23, R23, PT ;  /* 0x000000171700720b */ /* 0x000fc80003f88000 */
[----:B------:R-:W-:Y:S01]  /*6190*/  @!P0 FSEL R23, R23, -127, P4 ;  /* 0xc2fe000017178808 */ /* 0x000fe20002000000 */
[----:B------:R-:W0:Y:S01]  /*61a0*/  F2I.S16.TRUNC.NTZ R14, R25 ;  /* 0x00000019000e7305 */ /* 0x000e22000020e900 */
[C---:B-1----:R-:W-:Y:S02]  /*61b0*/  FSETP.GT.AND P3, PT, R29.reuse, -127, PT ;  /* 0xc2fe00001d00780b */ /* 0x042fe40003f64000 */
[----:B------:R-:W-:Y:S02]  /*61c0*/  FSETP.NAN.AND P4, PT, R4, R4, PT ;  /* 0x000000040400720b */ /* 0x000fe40003f88000 */
[----:B------:R-:W-:Y:S02]  /*61d0*/  FSETP.GT.AND P0, PT, R10, -127, PT ;  /* 0xc2fe00000a00780b */ /* 0x000fe40003f04000 */
[----:B------:R-:W-:Y:S01]  /*61e0*/  @!P2 FSEL R4, R4, -127, P4 ;  /* 0xc2fe00000404a808 */ /* 0x000fe20002000000 */
[----:B------:R-:W1:Y:S01]  /*61f0*/  FRND R33, R33 ;  /* 0x0000002100217307 */ /* 0x000e620000201000 */
[----:B------:R-:W-:-:S02]  /*6200*/  FSETP.NAN.AND P2, PT, R29, R29, PT ;  /* 0x0000001d1d00720b */ /* 0x000fc40003f48000 */
[C---:B--2---:R-:W-:Y:S02]  /*6210*/  FSETP.GT.AND P4, PT, R27.reuse, -127, PT ;  /* 0xc2fe00001b00780b */ /* 0x044fe40003f84000 */
[----:B------:R-:W-:Y:S02]  /*6220*/  FSETP.NAN.AND P6, PT, R27, R27, PT ;  /* 0x0000001b1b00720b */ /* 0x000fe40003fc8000 */
[----:B------:R-:W-:Y:S01]  /*6230*/  @!P3 FSEL R29, R29, -127, P2 ;  /* 0xc2fe00001d1db808 */ /* 0x000fe20001000000 */
[----:B------:R-:W2:Y:S01]  /*6240*/  F2I.S16.TRUNC.NTZ R15, R8 ;  /* 0x00000008000f7305 */ /* 0x000ea2000020e900 */
[C---:B------:R-:W-:Y:S02]  /*6250*/  FSETP.NAN.AND P3, PT, R10.reuse, R10, PT ;  /* 0x0000000a0a00720b */ /* 0x040fe40003f68000 */
[----:B------:R-:W-:Y:S02]  /*6260*/  FSETP.GEU.AND P2, PT, R25, 127, PT ;  /* 0x42fe00001900780b */ /* 0x000fe40003f4e000 */
[----:B------:R-:W-:-:S02]  /*6270*/  @!P0 FSEL R10, R10, -127, P3 ;  /* 0xc2fe00000a0a8808 */ /* 0x000fc40001800000 */
[----:B------:R-:W-:Y:S01]  /*6280*/  FSETP.GEU.AND P0, PT, R8, 127, PT ;  /* 0x42fe00000800780b */ /* 0x000fe20003f0e000 */
[----:B------:R-:W3:Y:S01]  /*6290*/  F2I.S16.TRUNC.NTZ R0, R23 ;  /* 0x0000001700007305 */ /* 0x000ee2000020e900 */
[----:B------:R-:W-:Y:S02]  /*62a0*/  FSETP.GT.AND P3, PT, R9, -127, PT ;  /* 0xc2fe00000900780b */ /* 0x000fe40003f64000 */
[----:B0-----:R-:W-:Y:S02]  /*62b0*/  LOP3.LUT R14, R14, 0xffff, RZ, 0xc0, !PT ;  /* 0x0000ffff0e0e7812 */ /* 0x001fe400078ec0ff */
[----:B------:R-:W-:Y:S02]  /*62c0*/  @!P4 FSEL R27, R27, -127, P6 ;  /* 0xc2fe00001b1bc808 */ /* 0x000fe40003000000 */
[----:B------:R-:W-:Y:S01]  /*62d0*/  FSETP.NAN.AND P4, PT, R8, R8, PT ;  /* 0x000000080800720b */ /* 0x000fe20003f88000 */
[----:B------:R-:W0:Y:S01]  /*62e0*/  FRND R31, R31 ;  /* 0x0000001f001f7307 */ /* 0x000e220000201000 */
[----:B------:R-:W-:-:S02]  /*62f0*/  @P2 SEL R14, R14, 0x7f, P5 ;  /* 0x0000007f0e0e2807 */ /* 0x000fc40002800000 */
[----:B-1----:R-:W-:Y:S02]  /*6300*/  FSETP.GT.AND P5, PT, R33, -127, PT ;  /* 0xc2fe00002100780b */ /* 0x002fe40003fa4000 */
[----:B------:R-:W-:Y:S02]  /*6310*/  FSETP.GEU.AND P2, PT, R23, 127, PT ;  /* 0x42fe00001700780b */ /* 0x000fe40003f4e000 */
[----:B--2---:R-:W-:Y:S01]  /*6320*/  LOP3.LUT R15, R15, 0xffff, RZ, 0xc0, !PT ;  /* 0x0000ffff0f0f7812 */ /* 0x004fe200078ec0ff */
[----:B------:R-:W1:Y:S01]  /*6330*/  F2I.S16.TRUNC.NTZ R13, R4 ;  /* 0x00000004000d7305 */ /* 0x000e62000020e900 */
[----:B------:R-:W-:Y:S02]  /*6340*/  FSETP.NAN.AND P6, PT, R9, R9, PT ;  /* 0x000000090900720b */ /* 0x000fe40003fc8000 */
[----:B------:R-:W-:Y:S02]  /*6350*/  @P0 SEL R15, R15, 0x7f, P4 ;  /* 0x0000007f0f0f0807 */ /* 0x000fe40002000000 */
[----:B------:R-:W-:-:S02]  /*6360*/  FSETP.GEU.AND P0, PT, R4, 127, PT ;  /* 0x42fe00000400780b */ /* 0x000fc40003f0e000 */
[----:B------:R-:W-:Y:S01]  /*6370*/  @!P3 FSEL R9, R9, -127, P6 ;  /* 0xc2fe00000909b808 */ /* 0x000fe20003000000 */
[----:B------:R-:W2:Y:S01]  /*6380*/  F2I.S16.TRUNC.NTZ R17, R29 ;  /* 0x0000001d00117305 */ /* 0x000ea2000020e900 */
[----:B------:R-:W-:Y:S02]  /*6390*/  FSETP.NAN.AND P3, PT, R23, R23, PT ;  /* 0x000000171700720b */ /* 0x000fe40003f68000 */
[C---:B------:R-:W-:Y:S02]  /*63a0*/  FSETP.NAN.AND P6, PT, R33.reuse, R33, PT ;  /* 0x000000212100720b */ /* 0x040fe40003fc8000 */
[----:B------:R-:W-:Y:S02]  /*63b0*/  FSETP.GT.AND P4, PT, R12, -127, PT ;  /* 0xc2fe00000c00780b */ /* 0x000fe40003f84000 */
[----:B---3--:R-:W-:Y:S01]  /*63c0*/  LOP3.LUT R0, R0, 0xffff, RZ, 0xc0, !PT ;  /* 0x0000ffff00007812 */ /* 0x008fe200078ec0ff */
[----:B------:R-:W3:Y:S01]  /*63d0*/  FRND R5, R5 ;  /* 0x0000000500057307 */ /* 0x000ee20000201000 */
[----:B------:R-:W-:-:S02]  /*63e0*/  @!P5 FSEL R33, R33, -127, P6 ;  /* 0xc2fe00002121d808 */ /* 0x000fc40003000000 */
[----:B------:R-:W-:Y:S02]  /*63f0*/  @P2 SEL R0, R0, 0x7f, P3 ;  /* 0x0000007f00002807 */ /* 0x000fe40001800000 */
[----:B------:R-:W-:Y:S02]  /*6400*/  FSETP.NAN.AND P5, PT, R4, R4, PT ;  /* 0x000000040400720b */ /* 0x000fe40003fa8000 */
[----:B0-----:R-:W-:Y:S01]  /*6410*/  FSETP.GT.AND P2, PT, R31, -127, PT ;  /* 0xc2fe00001f00780b */ /* 0x001fe20003f44000 */
[----:B------:R-:W0:Y:S01]  /*6420*/  F2I.S16.TRUNC.NTZ R18, R10 ;  /* 0x0000000a00127305 */ /* 0x000e22000020e900 */
[----:B------:R-:W-:Y:S02]  /*6430*/  FSETP.GEU.AND P3, PT, R29, 127, PT ;  /* 0x42fe00001d00780b */ /* 0x000fe40003f6e000 */
[----:B-1----:R-:W-:Y:S02]  /*6440*/  LOP3.LUT R13, R13, 0xffff, RZ, 0xc0, !PT ;  /* 0x0000ffff0d0d7812 */ /* 0x002fe400078ec0ff */
[----:B------:R-:W-:-:S02]  /*6450*/  FSETP.NAN.AND P6, PT, R12, R12, PT ;  /* 0x0000000c0c00720b */ /* 0x000fc40003fc8000 */
[----:B------:R-:W-:Y:S01]  /*6460*/  @P0 SEL R13, R13, 0x7f, P5 ;  /* 0x0000007f0d0d0807 */ /* 0x000fe20002800000 */
[----:B------:R-:W1:Y:S01]  /*6470*/  FRND R7, R7 ;  /* 0x0000000700077307 */ /* 0x000e620000201000 */
[----:B------:R-:W-:Y:S02]  /*6480*/  FSETP.GEU.AND P0, PT, R10, 127, PT ;  /* 0x42fe00000a00780b */ /* 0x000fe40003f0e000 */
[----:B------:R-:W-:Y:S02]  /*6490*/  @!P4 FSEL R12, R12, -127, P6 ;  /* 0xc2fe00000c0cc808 */ /* 0x000fe40003000000 */
[----:B------:R-:W-:Y:S02]  /*64a0*/  FSETP.NAN.AND P4, PT, R29, R29, PT ;  /* 0x0000001d1d00720b */ /* 0x000fe40003f88000 */
[----:B------:R-:W-:Y:S01]  /*64b0*/  FSETP.NAN.AND P6, PT, R31, R31, PT ;  /* 0x0000001f1f00720b */ /* 0x000fe20003fc8000 */
[----:B------:R-:W4:Y:S01]  /*64c0*/  F2I.S16.TRUNC.NTZ R8, R27 ;  /* 0x0000001b00087305 */ /* 0x000f22000020e900 */
[----:B------:R-:W-:-:S02]  /*64d0*/  FSETP.GT.AND P5, PT, R11, -127, PT ;  /* 0xc2fe00000b00780b */ /* 0x000fc40003fa4000 */
[----:B--2---:R-:W-:Y:S02]  /*64e0*/  LOP3.LUT R17, R17, 0xffff, RZ, 0xc0, !PT ;  /* 0x0000ffff11117812 */ /* 0x004fe400078ec0ff */
[----:B------:R-:W-:Y:S02]  /*64f0*/  @!P2 FSEL R31, R31, -127, P6 ;  /* 0xc2fe00001f1fa808 */ /* 0x000fe40003000000 */
[----:B------:R-:W-:Y:S01]  /*6500*/  @P3 SEL R17, R17, 0x7f, P4 ;  /* 0x0000007f11113807 */ /* 0x000fe20002000000 */
[----:B------:R-:W2:Y:S01]  /*6510*/  FRND R35, R35 ;  /* 0x0000002300237307 */ /* 0x000ea20000201000 */
[----:B------:R-:W-:Y:S02]  /*6520*/  FSETP.NAN.AND P2, PT, R10, R10, PT ;  /* 0x0000000a0a00720b */ /* 0x000fe40003f48000 */
[----:B---3--:R-:W-:Y:S02]  /*6530*/  FSETP.GT.AND P3, PT, R5, -127, PT ;  /* 0xc2fe00000500780b */ /* 0x008fe40003f64000 */
[----:B------:R-:W-:-:S02]  /*6540*/  FSETP.GEU.AND P4, PT, R27, 127, PT ;  /* 0x42fe00001b00780b */ /* 0x000fc40003f8e000 */
[----:B0-----:R-:W-:Y:S01]  /*6550*/  LOP3.LUT R18, R18, 0xffff, RZ, 0xc0, !PT ;  /* 0x0000ffff12127812 */ /* 0x001fe200078ec0ff */
[----:B------:R-:W0:Y:S01]  /*6560*/  F2I.S16.TRUNC.NTZ R16, R9 ;  /* 0x0000000900107305 */ /* 0x000e22000020e900 */
[----:B------:R-:W-:Y:S02]  /*6570*/  FSETP.NAN.AND P6, PT, R11, R11, PT ;  /* 0x0000000b0b00720b */ /* 0x000fe40003fc8000 */
[----:B------:R-:W-:Y:S02]  /*6580*/  @P0 SEL R18, R18, 0x7f, P2 ;  /* 0x0000007f12120807 */ /* 0x000fe40001000000 */
[----:B-1----:R-:W-:Y:S02]  /*6590*/  FSETP.GT.AND P2, PT, R7, -127, PT ;  /* 0xc2fe00000700780b */ /* 0x002fe40003f44000 */
[----:B------:R-:W-:Y:S01]  /*65a0*/  @!P5 FSEL R11, R11, -127, P6 ;  /* 0xc2fe00000b0bd808 */ /* 0x000fe20003000000 */
[----:B------:R-:W1:Y:S01]  /*65b0*/  FRND R6, R6 ;  /* 0x0000000600067307 */ /* 0x000e620000201000 */
[----:B------:R-:W-:-:S02]  /*65c0*/  FSETP.NAN.AND P5, PT, R27, R27, PT ;  /* 0x0000001b1b00720b */ /* 0x000fc40003fa8000 */
[----:B------:R-:W-:Y:S02]  /*65d0*/  FSETP.NAN.AND P6, PT, R5, R5, PT ;  /* 0x000000050500720b */ /* 0x000fe40003fc8000 */
[----:B----4-:R-:W-:Y:S02]  /*65e0*/  LOP3.LUT R8, R8, 0xffff, RZ, 0xc0, !PT ;  /* 0x0000ffff08087812 */ /* 0x010fe400078ec0ff */
[----:B------:R-:W-:Y:S01]  /*65f0*/  FSETP.GEU.AND P0, PT, R9, 127, PT ;  /* 0x42fe00000900780b */ /* 0x000fe20003f0e000 */
[----:B------:R-:W3:Y:S01]  /*6600*/  F2I.S16.TRUNC.NTZ R19, R33 ;  /* 0x0000002100137305 */ /* 0x000ee2000020e900 */
[----:B------:R-:W-:Y:S02]  /*6610*/  @!P3 FSEL R5, R5, -127, P6 ;  /* 0xc2fe00000505b808 */ /* 0x000fe40003000000 */
[----:B------:R-:W-:Y:S02]  /*6620*/  @P4 SEL R8, R8, 0x7f, P5 ;  /* 0x0000007f08084807 */ /* 0x000fe40002800000 */
[----:B--2---:R-:W-:-:S02]  /*6630*/  FSETP.GT.AND P5, PT, R35, -127, PT ;  /* 0xc2fe00002300780b */ /* 0x004fc40003fa4000 */
[----:B------:R-:W-:Y:S01]  /*6640*/  FSETP.NAN.AND P6, PT, R7, R7, PT ;  /* 0x000000070700720b */ /* 0x000fe20003fc8000 */
[----:B------:R-:W2:Y:S01]  /*6650*/  F2I.S16.TRUNC.NTZ R22, R12 ;  /* 0x0000000c00167305 */ /* 0x000ea2000020e900 */
[----:B------:R-:W-:Y:S02]  /*6660*/  FSETP.NAN.AND P3, PT, R9, R9, PT ;  /* 0x000000090900720b */ /* 0x000fe40003f68000 */
[----:B------:R-:W-:Y:S02]  /*6670*/  @!P2 FSEL R7, R7, -127, P6 ;  /* 0xc2fe00000707a808 */ /* 0x000fe40003000000 */
[----:B------:R-:W-:Y:S02]  /*6680*/  FSETP.GEU.AND P2, PT, R33, 127, PT ;  /* 0x42fe00002100780b */ /* 0x000fe40003f4e000 */
[----:B0-----:R-:W-:Y:S01]  /*6690*/  LOP3.LUT R9, R16, 0xffff, RZ, 0xc0, !PT ;  /* 0x0000ffff10097812 */ /* 0x001fe200078ec0ff */
[----:B------:R-:W0:Y:S01]  /*66a0*/  F2I.S16.TRUNC.NTZ R10, R11 ;  /* 0x0000000b000a7305 */ /* 0x000e22000020e900 */
[----:B-1----:R-:W-:-:S02]  /*66b0*/  FSETP.GT.AND P4, PT, R6, -127, PT ;  /* 0xc2fe00000600780b */ /* 0x002fc40003f84000 */
[----:B------:R-:W-:Y:S02]  /*66c0*/  FSETP.NAN.AND P6, PT, R35, R35, PT ;  /* 0x000000232300720b */ /* 0x000fe40003fc8000 */
[----:B------:R-:W-:Y:S02]  /*66d0*/  @P0 SEL R9, R9, 0x7f, P3 ;  /* 0x0000007f09090807 */ /* 0x000fe40001800000 */
[----:B------:R-:W-:Y:S01]  /*66e0*/  FSETP.GEU.AND P0, PT, R12, 127, PT ;  /* 0x42fe00000c00780b */ /* 0x000fe20003f0e000 */
[----:B------:R0:W1:Y:S01]  /*66f0*/  F2I.S16.TRUNC.NTZ R23, R5 ;  /* 0x0000000500177305 */ /* 0x000062000020e900 */
[----:B------:R-:W-:Y:S02]  /*6700*/  @!P5 FSEL R35, R35, -127, P6 ;  /* 0xc2fe00002323d808 */ /* 0x000fe40003000000 */
[----:B------:R-:W-:Y:S02]  /*6710*/  FSETP.NAN.AND P6, PT, R33, R33, PT ;  /* 0x000000212100720b */ /* 0x000fe40003fc8000 */
[----:B---3--:R-:W-:-:S02]  /*6720*/  LOP3.LUT R19, R19, 0xffff, RZ, 0xc0, !PT ;  /* 0x0000ffff13137812 */ /* 0x008fc400078ec0ff */
[----:B------:R-:W-:Y:S01]  /*6730*/  FSETP.NAN.AND P3, PT, R6, R6, PT ;  /* 0x000000060600720b */ /* 0x000fe20003f68000 */
[----:B------:R-:W3:Y:S01]  /*6740*/  F2I.S16.TRUNC.NTZ R4, R31 ;  /* 0x0000001f00047305 */ /* 0x000ee2000020e900 */
[----:B------:R-:W-:Y:S02]  /*6750*/  @P2 SEL R19, R19, 0x7f, P6 ;  /* 0x0000007f13132807 */ /* 0x000fe40003000000 */
[----:B------:R-:W-:Y:S02]  /*6760*/  FSETP.GEU.AND P2, PT, R11, 127, PT ;  /* 0x42fe00000b00780b */ /* 0x000fe40003f4e000 */
[----:B------:R-:W-:Y:S02]  /*6770*/  FSETP.NAN.AND P5, PT, R12, R12, PT ;  /* 0x0000000c0c00720b */ /* 0x000fe40003fa8000 */
[----:B------:R-:W-:Y:S01]  /*6780*/  @!P4 FSEL R6, R6, -127, P3 ;  /* 0xc2fe00000606c808 */ /* 0x000fe20001800000 */
[----:B------:R-:W-:Y:S01]  /*6790*/  F2I.S16.TRUNC.NTZ R16, R7 ;  /* 0x0000000700107305 */ /* 0x000fe2000020e900 */
[----:B--2---:R-:W-:-:S02]  /*67a0*/  LOP3.LUT R22, R22, 0xffff, RZ, 0xc0, !PT ;  /* 0x0000ffff16167812 */ /* 0x004fc400078ec0ff */
[----:B------:R-:W-:Y:S02]  /*67b0*/  FSETP.NAN.AND P6, PT, R11, R11, PT ;  /* 0x0000000b0b00720b */ /* 0x000fe40003fc8000 */
[----:B------:R-:W-:Y:S02]  /*67c0*/  @P0 SEL R22, R22, 0x7f, P5 ;  /* 0x0000007f16160807 */ /* 0x000fe40002800000 */
[C---:B------:R-:W-:Y:S01]  /*67d0*/  FSETP.GEU.AND P0, PT, R5.reuse, 127, PT ;  /* 0x42fe00000500780b */ /* 0x040fe20003f0e000 */
[----:B------:R-:W2:Y:S01]  /*67e0*/  F2I.S16.TRUNC.NTZ R11, R6 ;  /* 0x00000006000b7305 */ /* 0x000ea2000020e900 */
[----:B------:R-:W-:Y:S02]  /*67f0*/  FSETP.NAN.AND P5, PT, R5, R5, PT ;  /* 0x000000050500720b */ /* 0x000fe40003fa8000 */
[----:B0-----:R-:W-:Y:S02]  /*6800*/  LOP3.LUT R5, R10, 0xffff, RZ, 0xc0, !PT ;  /* 0x0000ffff0a057812 */ /* 0x001fe400078ec0ff */
[----:B------:R-:W-:-:S02]  /*6810*/  FSETP.GEU.AND P3, PT, R31, 127, PT ;  /* 0x42fe00001f00780b */ /* 0x000fc40003f6e000 */
[----:B------:R-:W-:Y:S01]  /*6820*/  @P2 SEL R5, R5, 0x7f, P6 ;  /* 0x0000007f05052807 */ /* 0x000fe20003000000 */
[----:B------:R-:W0:Y:S01]  /*6830*/  F2I.S16.TRUNC.NTZ R12, R35 ;  /* 0x00000023000c7305 */ /* 0x000e22000020e900 */
[----:B------:R-:W-:Y:S02]  /*6840*/  FSETP.GEU.AND P2, PT, R6, 127, PT ;  /* 0x42fe00000600780b */ /* 0x000fe40003f4e000 */
[----:B-1----:R-:W-:Y:S02]  /*6850*/  LOP3.LUT R23, R23, 0xffff, RZ, 0xc0, !PT ;  /* 0x0000ffff17177812 */ /* 0x002fe400078ec0ff */
[----:B------:R-:W-:Y:S02]  /*6860*/  FSETP.NAN.AND P4, PT, R31, R31, PT ;  /* 0x0000001f1f00720b */ /* 0x000fe40003f88000 */
[----:B---3--:R-:W-:Y:S02]  /*6870*/  LOP3.LUT R4, R4, 0xffff, RZ, 0xc0, !PT ;  /* 0x0000ffff04047812 */ /* 0x008fe400078ec0ff */
[----:B------:R-:W-:-:S02]  /*6880*/  @P0 SEL R23, R23, 0x7f, P5 ;  /* 0x0000007f17170807 */ /* 0x000fc40002800000 */
[----:B------:R-:W-:Y:S02]  /*6890*/  @P3 SEL R4, R4, 0x7f, P4 ;  /* 0x0000007f04043807 */ /* 0x000fe40002000000 */
[----:B------:R-:W-:Y:S02]  /*68a0*/  FSETP.NAN.AND P0, PT, R6, R6, PT ;  /* 0x000000060600720b */ /* 0x000fe40003f08000 */
[----:B--2---:R-:W-:Y:S02]  /*68b0*/  LOP3.LUT R11, R11, 0xffff, RZ, 0xc0, !PT ;  /* 0x0000ffff0b0b7812 */ /* 0x004fe400078ec0ff */
[----:B------:R-:W-:Y:S02]  /*68c0*/  PRMT R13, R13, 0x3340, R0 ;  /* 0x000033400d0d7816 */ /* 0x000fe40000000000 */
[----:B------:R-:W-:Y:S02]  /*68d0*/  @P2 SEL R11, R11, 0x7f, P0 ;  /* 0x0000007f0b0b2807 */ /* 0x000fe40000000000 */
[----:B------:R-:W-:-:S02]  /*68e0*/  PRMT R0, R5, 0x3340, R4 ;  /* 0x0000334005007816 */ /* 0x000fc40000000004 */
[----:B------:R-:W-:Y:S02]  /*68f0*/  FSETP.GEU.AND P3, PT, R7, 127, PT ;  /* 0x42fe00000700780b */ /* 0x000fe40003f6e000 */
[----:B------:R-:W-:Y:S02]  /*6900*/  FSETP.GEU.AND P6, PT, R35, 127, PT ;  /* 0x42fe00002300780b */ /* 0x000fe40003fce000 */
[----:B------:R-:W-:Y:S02]  /*6910*/  IADD3 R4, P0, R21, c[0x0][0x1a0], RZ ;  /* 0x0000680015047a10 */ /* 0x000fe40007f1e0ff */
[----:B------:R-:W-:Y:S02]  /*6920*/  FSETP.NAN.AND P4, PT, R7, R7, PT ;  /* 0x000000070700720b */ /* 0x000fe40003f88000 */
[----:B------:R-:W-:Y:S02]  /*6930*/  LEA.HI.X.SX32 R5, R21, c[0x0][0x1a4], 0x1, P0 ;  /* 0x0000690015057a11 */ /* 0x000fe400000f0eff */
[----:B------:R-:W-:-:S02]  /*6940*/  IADD3 R3, P0, R3, 0x1000, RZ ;  /* 0x0000100003037810 */ /* 0x000fc40007f1e0ff */
[----:B------:R-:W-:Y:S02]  /*6950*/  FSETP.NAN.AND P5, PT, R35, R35, PT ;  /* 0x000000232300720b */ /* 0x000fe40003fa8000 */
[----:B------:R-:W-:Y:S02]  /*6960*/  LOP3.LUT R16, R16, 0xffff, RZ, 0xc0, !PT ;  /* 0x0000ffff10107812 */ /* 0x000fe400078ec0ff */
[----:B0-----:R-:W-:Y:S02]  /*6970*/  LOP3.LUT R12, R12, 0xffff, RZ, 0xc0, !PT ;  /* 0x0000ffff0c0c7812 */ /* 0x001fe400078ec0ff */
[----:B------:R-:W-:Y:S02]  /*6980*/  IADD3.X R20, RZ, R20, RZ, P0, !PT ;  /* 0x00000014ff147210 */ /* 0x000fe400007fe4ff */
[----:B------:R-:W-:Y:S02]  /*6990*/  ISETP.GE.U32.AND P0, PT, R3, 0x2000, PT ;  /* 0x000020000300780c */ /* 0x000fe40003f06070 */
[----:B------:R-:W-:-:S02]  /*69a0*/  @P3 SEL R16, R16, 0x7f, P4 ;  /* 0x0000007f10103807 */ /* 0x000fc40002000000 */
[----:B------:R-:W-:Y:S02]  /*69b0*/  @P6 SEL R12, R12, 0x7f, P5 ;  /* 0x0000007f0c0c6807 */ /* 0x000fe40002800000 */
[----:B------:R-:W-:Y:S02]  /*69c0*/  ISETP.GE.U32.AND.EX P0, PT, R20, RZ, PT, P0 ;  /* 0x000000ff1400720c */ /* 0x000fe40003f06100 */
[----:B------:R-:W-:Y:S02]  /*69d0*/  PRMT R14, R15, 0x3340, R14 ;  /* 0x000033400f0e7816 */ /* 0x000fe4000000000e */
[----:B------:R-:W-:Y:S02]  /*69e0*/  PRMT R17, R18, 0x3340, R17 ;  /* 0x0000334012117816 */ /* 0x000fe40000000011 */
[----:B------:R-:W-:Y:S02]  /*69f0*/  PRMT R8, R9, 0x3340, R8 ;  /* 0x0000334009087816 */ /* 0x000fe40000000008 */
[----:B------:R-:W-:-:S02]  /*6a00*/  PRMT R19, R22, 0x3340, R19 ;  /* 0x0000334016137816 */ /* 0x000fc40000000013 */
[----:B------:R-:W-:Y:S02]  /*6a10*/  PRMT R16, R16, 0x3340, R23 ;  /* 0x0000334010107816 */ /* 0x000fe40000000017 */
[----:B------:R-:W-:Y:S02]  /*6a20*/  PRMT R11, R11, 0x3340, R12 ;  /* 0x000033400b0b7816 */ /* 0x000fe4000000000c */
[----:B------:R-:W-:Y:S02]  /*6a30*/  PRMT R12, R13, 0x5410, R14 ;  /* 0x000054100d0c7816 */ /* 0x000fe4000000000e */
[----:B------:R-:W-:Y:S02]  /*6a40*/  PRMT R13, R8, 0x5410, R17 ;  /* 0x00005410080d7816 */ /* 0x000fe40000000011 */
[----:B------:R-:W-:Y:S02]  /*6a50*/  PRMT R14, R0, 0x5410, R19 ;  /* 0x00005410000e7816 */ /* 0x000fe40000000013 */
[----:B------:R-:W-:-:S05]  /*6a60*/  PRMT R15, R11, 0x5410, R16 ;  /* 0x000054100b0f7816 */ /* 0x000fca0000000010 */
[----:B------:R0:W-:Y:S01]  /*6a70*/  @!P1 STG.E.128 [R4.64], R12 ;  /* 0x0000000c04009986 */ /* 0x0001e2000c101d04 */
[----:B------:R-:W-:Y:S05]  /*6a80*/  @P0 EXIT ;  /* 0x000000000000094d */ /* 0x000fea0003800000 */
[----:B------:R-:W-:Y:S05]  /*6a90*/  BRA `(.L_x_92) ;  /* 0xffffd69000007947 */ /* 0x000fea000383ffff */
.L_x_93:
[----:B------:R-:W-:-:S00]  /*6aa0*/  BRA `(.L_x_93) ;  /* 0xfffffff000007947 */ /* 0x000fc0000383ffff */
[----:B------:R-:W-:-:S00]  /*6ab0*/  NOP ;  /* 0x0000000000007918 */ /* 0x000fc00000000000 */
        /* <DEDUP_REMOVED lines=12> */
.L_x_94:


//--------------------- .nv.global.init           --------------------------
	.section	.nv.global.init,"aw",@progbits
.nv.global.init:
	.type		_$_str,@object
	.size		_$_str,(.L_0 - _$_str)
_$_str:
        /*0000*/ 	.byte	0x5f, 0x5f, 0x43, 0x55, 0x44, 0x41, 0x5f, 0x46, 0x54, 0x5a, 0x00
.L_0:


//--------------------- .nv.shared.triton_red_fused__to_copy_add_amax_amin_clamp_gelu_mul_reciprocal_13 --------------------------
	.section	.nv.shared.triton_red_fused__to_copy_add_amax_amin_clamp_gelu_mul_reciprocal_13,"aw",@nobits
	.sectionflags	@""
	.align	16
